	.target	sm_100a

	.elftype	@"ET_EXEC"


//--------------------- .note.nv.tkinfo           --------------------------
	.section	.note.nv.tkinfo,"",@"SHT_NOTE"
	.sectionflags	@"SHF_NOTE_NV_TKINFO"
	.tkinfo
        /*0018*/ 	.word	0x00000081
        /*0030*/ 	.string	""
        /*0030*/ 	.string	"ptxas-blackwell"
        /*0030*/ 	.string	"Cuda compilation tools, release 12.9, V12.9.86"
        /*0030*/ 	.string	"Build cuda_12.9.r12.9/compiler.36037853_0"
        /*0030*/ 	.string	"-v  -suppress-debug-info  -lineinfo  -arch sm_100a "



//--------------------- .note.nv.cuver            --------------------------
	.section	.note.nv.cuver,"",@"SHT_NOTE"
	.sectionflags	@"SHF_NOTE_NV_CUVER"
        /*0018*/ 	.short	0x0001
        /*001a*/ 	.short	0x0064
        /*001c*/ 	.short	0x0001
        /*001e*/ 	.short	0x0000
        /*0020*/ 	.short	0x0001
        /*0022*/ 	.short	0x0000


//--------------------- .nv.info                  --------------------------
	.section	.nv.info,"",@"SHT_CUDA_INFO"
	.align	4


	//----- nvinfo : EIATTR_REGCOUNT
	.align		4
        /*0000*/ 	.byte	0x04, 0x2f
        /*0002*/ 	.short	(.L_4 - .L_3)
	.align		4
.L_3:
        /*0004*/ 	.word	index@(gluon_tcgen05)
        /*0008*/ 	.word	0x00000087


	//----- nvinfo : EIATTR_FRAME_SIZE
	.align		4
.L_4:
        /*000c*/ 	.byte	0x04, 0x11
        /*000e*/ 	.short	(.L_6 - .L_5)
	.align		4
.L_5:
        /*0010*/ 	.word	index@($__internal_2_$__cuda_sm10x_tcgen05_guardrail_trap_unallocated_columns_being_dealloced)
        /*0014*/ 	.word	0x00000000


	//----- nvinfo : EIATTR_FRAME_SIZE
	.align		4
.L_6:
        /*0018*/ 	.byte	0x04, 0x11
        /*001a*/ 	.short	(.L_8 - .L_7)
	.align		4
.L_7:
        /*001c*/ 	.word	index@($__internal_1_$__cuda_sm10x_tcgen05_guardrail_trap_phase_invalid_during_alloc)
        /*0020*/ 	.word	0x00000000


	//----- nvinfo : EIATTR_FRAME_SIZE
	.align		4
.L_8:
        /*0024*/ 	.byte	0x04, 0x11
        /*0026*/ 	.short	(.L_10 - .L_9)
	.align		4
.L_9:
        /*0028*/ 	.word	index@($__internal_0_$__cuda_sm10x_tcgen05_guardrail_trap_col_being_dealloced_not_returned_by_alloc)
        /*002c*/ 	.word	0x00000000


	//----- nvinfo : EIATTR_FRAME_SIZE
	.align		4
.L_10:
        /*0030*/ 	.byte	0x04, 0x11
        /*0032*/ 	.short	(.L_12 - .L_11)
	.align		4
.L_11:
        /*0034*/ 	.word	index@(gluon_tcgen05)
        /*0038*/ 	.word	0x00000000


	//----- nvinfo : EIATTR_MIN_STACK_SIZE
	.align		4
.L_12:
        /*003c*/ 	.byte	0x04, 0x12
        /*003e*/ 	.short	(.L_14 - .L_13)
	.align		4
.L_13:
        /*0040*/ 	.word	index@(gluon_tcgen05)
        /*0044*/ 	.word	0x00000000
.L_14:


//--------------------- .nv.info.gluon_tcgen05    --------------------------
	.section	.nv.info.gluon_tcgen05,"",@"SHT_CUDA_INFO"
	.sectionflags	@""
	.align	4


	//----- nvinfo : EIATTR_CUDA_API_VERSION
	.align		4
        /*0000*/ 	.byte	0x04, 0x37
        /*0002*/ 	.short	(.L_16 - .L_15)
.L_15:
        /*0004*/ 	.word	0x00000081


	//----- nvinfo : EIATTR_KPARAM_INFO
	.align		4
.L_16:
        /*0008*/ 	.byte	0x04, 0x17
        /*000a*/ 	.short	(.L_18 - .L_17)
.L_17:
        /*000c*/ 	.word	0x00000000
        /*0010*/ 	.short	0x000a
        /*0012*/ 	.short	0x0048
        /*0014*/ 	.byte	0x00, 0xf4, 0x21, 0x00


	//----- nvinfo : EIATTR_KPARAM_INFO
	.align		4
.L_18:
        /*0018*/ 	.byte	0x04, 0x17
        /*001a*/ 	.short	(.L_20 - .L_19)
.L_19:
        /*001c*/ 	.word	0x00000000
        /*0020*/ 	.short	0x0009
        /*0022*/ 	.short	0x0040
        /*0024*/ 	.byte	0x00, 0xf4, 0x21, 0x00


	//----- nvinfo : EIATTR_KPARAM_INFO
	.align		4
.L_20:
        /*0028*/ 	.byte	0x04, 0x17
        /*002a*/ 	.short	(.L_22 - .L_21)
.L_21:
        /*002c*/ 	.word	0x00000000
        /*0030*/ 	.short	0x0008
        /*0032*/ 	.short	0x0038
        /*0034*/ 	.byte	0x00, 0xf0, 0x21, 0x00


	//----- nvinfo : EIATTR_KPARAM_INFO
	.align		4
.L_22:
        /*0038*/ 	.byte	0x04, 0x17
        /*003a*/ 	.short	(.L_24 - .L_23)
.L_23:
        /*003c*/ 	.word	0x00000000
        /*0040*/ 	.short	0x0007
        /*0042*/ 	.short	0x0030
        /*0044*/ 	.byte	0x00, 0xf0, 0x21, 0x00


	//----- nvinfo : EIATTR_KPARAM_INFO
	.align		4
.L_24:
        /*0048*/ 	.byte	0x04, 0x17
        /*004a*/ 	.short	(.L_26 - .L_25)
.L_25:
        /*004c*/ 	.word	0x00000000
        /*0050*/ 	.short	0x0006
        /*0052*/ 	.short	0x0028
        /*0054*/ 	.byte	0x00, 0xf0, 0x21, 0x00


	//----- nvinfo : EIATTR_KPARAM_INFO
	.align		4
.L_26:
        /*0058*/ 	.byte	0x04, 0x17
        /*005a*/ 	.short	(.L_28 - .L_27)
.L_27:
        /*005c*/ 	.word	0x00000000
        /*0060*/ 	.short	0x0005
        /*0062*/ 	.short	0x0020
        /*0064*/ 	.byte	0x00, 0xf0, 0x11, 0x00


	//----- nvinfo : EIATTR_KPARAM_INFO
	.align		4
.L_28:
        /*0068*/ 	.byte	0x04, 0x17
        /*006a*/ 	.short	(.L_30 - .L_29)
.L_29:
        /*006c*/ 	.word	0x00000000
        /*0070*/ 	.short	0x0004
        /*0072*/ 	.short	0x001c
        /*0074*/ 	.byte	0x00, 0xf0, 0x11, 0x00


	//----- nvinfo : EIATTR_KPARAM_INFO
	.align		4
.L_30:
        /*0078*/ 	.byte	0x04, 0x17
        /*007a*/ 	.short	(.L_32 - .L_31)
.L_31:
        /*007c*/ 	.word	0x00000000
        /*0080*/ 	.short	0x0003
        /*0082*/ 	.short	0x0018
        /*0084*/ 	.byte	0x00, 0xf0, 0x11, 0x00


	//----- nvinfo : EIATTR_KPARAM_INFO
	.align		4
.L_32:
        /*0088*/ 	.byte	0x04, 0x17
        /*008a*/ 	.short	(.L_34 - .L_33)
.L_33:
        /*008c*/ 	.word	0x00000000
        /*0090*/ 	.short	0x0002
        /*0092*/ 	.short	0x0010
        /*0094*/ 	.byte	0x00, 0xf4, 0x21, 0x00


	//----- nvinfo : EIATTR_KPARAM_INFO
	.align		4
.L_34:
        /*0098*/ 	.byte	0x04, 0x17
        /*009a*/ 	.short	(.L_36 - .L_35)
.L_35:
        /*009c*/ 	.word	0x00000000
        /*00a0*/ 	.short	0x0001
        /*00a2*/ 	.short	0x0008
        /*00a4*/ 	.byte	0x00, 0xf4, 0x21, 0x00


	//----- nvinfo : EIATTR_KPARAM_INFO
	.align		4
.L_36:
        /*00a8*/ 	.byte	0x04, 0x17
        /*00aa*/ 	.short	(.L_38 - .L_37)
.L_37:
        /*00ac*/ 	.word	0x00000000
        /*00b0*/ 	.short	0x0000
        /*00b2*/ 	.short	0x0000
        /*00b4*/ 	.byte	0x00, 0xf4, 0x21, 0x00


	//----- nvinfo : EIATTR_AT_ENTRY_FRAGMENTS
	.align		4
.L_38:
        /*00b8*/ 	.byte	0x04, 0x4f
        /*00ba*/ 	.short	(.L_40 - .L_39)


	//   ....[0]....
.L_39:
        /*00bc*/ 	.word	0x00000004


	//----- nvinfo : EIATTR_RESERVED_SMEM_USED
	.align		4
.L_40:
        /*00c0*/ 	.byte	0x01, 0x41
	.zero		2


	//----- nvinfo : EIATTR_SPARSE_MMA_MASK
	.align		4
        /*00c4*/ 	.byte	0x03, 0x50
        /*00c6*/ 	.short	0x0000


	//----- nvinfo : EIATTR_TCGEN05_1CTA_USED
	.align		4
        /*00c8*/ 	.byte	0x01, 0x51
	.zero		2


	//----- nvinfo : EIATTR_MAXREG_COUNT
	.align		4
        /*00cc*/ 	.byte	0x03, 0x1b
        /*00ce*/ 	.short	0x00ff


	//----- nvinfo : EIATTR_NUM_BARRIERS
	.align		4
        /*00d0*/ 	.byte	0x02, 0x4c
        /*00d2*/ 	.byte	0x01
	.zero		1


	//----- nvinfo : EIATTR_INT_WARP_WIDE_INSTR_OFFSETS
	.align		4
        /*00d4*/ 	.byte	0x04, 0x31
        /*00d6*/ 	.short	(.L_42 - .L_41)


	//   ....[0]....
.L_41:
        /*00d8*/ 	.word	0x00001730


	//   ....[1]....
        /*00dc*/ 	.word	0x00001750


	//   ....[2]....
        /*00e0*/ 	.word	0x000017d0


	//   ....[3]....
        /*00e4*/ 	.word	0x000018e0


	//   ....[4]....
        /*00e8*/ 	.word	0x00001930


	//   ....[5]....
        /*00ec*/ 	.word	0x00001980


	//   ....[6]....
        /*00f0*/ 	.word	0x00001990


	//   ....[7]....
        /*00f4*/ 	.word	0x00001d70


	//   ....[8]....
        /*00f8*/ 	.word	0x00001d80


	//   ....[9]....
        /*00fc*/ 	.word	0x00001ee0


	//   ....[10]....
        /*0100*/ 	.word	0x00001f30


	//   ....[11]....
        /*0104*/ 	.word	0x00001f60


	//   ....[12]....
        /*0108*/ 	.word	0x00001f80


	//   ....[13]....
        /*010c*/ 	.word	0x000021e0


	//   ....[14]....
        /*0110*/ 	.word	0x000021f0


	//   ....[15]....
        /*0114*/ 	.word	0x00002420


	//   ....[16]....
        /*0118*/ 	.word	0x00002430


	//   ....[17]....
        /*011c*/ 	.word	0x00002ba0


	//   ....[18]....
        /*0120*/ 	.word	0x00002bf0


	//----- nvinfo : EIATTR_COOP_GROUP_MASK_REGIDS
	.align		4
.L_42:
        /*0124*/ 	.byte	0x04, 0x29
        /*0126*/ 	.short	(.L_44 - .L_43)


	//   ....[0]....
.L_43:
        /*0128*/ 	.word	0xffffffff


	//   ....[1]....
        /*012c*/ 	.word	0xffffffff


	//   ....[2]....
        /*0130*/ 	.word	0xffffffff


	//   ....[3]....
        /*0134*/ 	.word	0xffffffff


	//   ....[4]....
        /*0138*/ 	.word	0xffffffff


	//   ....[5]....
        /*013c*/ 	.word	0xffffffff


	//   ....[6]....
        /*0140*/ 	.word	0xffffffff


	//   ....[7]....
        /*0144*/ 	.word	0xffffffff


	//   ....[8]....
        /*0148*/ 	.word	0xffffffff


	//   ....[9]....
        /*014c*/ 	.word	0xffffffff


	//----- nvinfo : EIATTR_COOP_GROUP_INSTR_OFFSETS
	.align		4
.L_44:
        /*0150*/ 	.byte	0x04, 0x28
        /*0152*/ 	.short	(.L_46 - .L_45)


	//   ....[0]....
.L_45:
        /*0154*/ 	.word	0x00000050


	//   ....[1]....
        /*0158*/ 	.word	0x00000310


	//   ....[2]....
        /*015c*/ 	.word	0x00000500


	//   ....[3]....
        /*0160*/ 	.word	0x000009c0


	//   ....[4]....
        /*0164*/ 	.word	0x00000b00


	//   ....[5]....
        /*0168*/ 	.word	0x00000fb0


	//   ....[6]....
        /*016c*/ 	.word	0x000010f0


	//   ....[7]....
        /*0170*/ 	.word	0x000015e0


	//   ....[8]....
        /*0174*/ 	.word	0x00002a30


	//   ....[9]....
        /*0178*/ 	.word	0x00002ca0


	//----- nvinfo : EIATTR_VRC_CTA_INIT_COUNT
	.align		4
.L_46:
        /*017c*/ 	.byte	0x02, 0x4a
        /*017e*/ 	.byte	0x80
	.zero		1


	//----- nvinfo : EIATTR_MBARRIER_INSTR_OFFSETS
	.align		4
        /*0180*/ 	.byte	0x04, 0x39
        /*0182*/ 	.short	(.L_48 - .L_47)


	//   ....[0]....
.L_47:
        /*0184*/ 	.word	0x000017f0
        /*0188*/ 	.word	0x000000ff
        /*018c*/ 	.word	0x00018000
        /*0190*/ 	.short	0x0100
        /*0192*/ 	.byte	0x0e
	.zero		1


	//   ....[1]....
        /*0194*/ 	.word	0x00001800
        /*0198*/ 	.word	0x000000ff
        /*019c*/ 	.word	0x00018010
        /*01a0*/ 	.short	0x0100
        /*01a2*/ 	.byte	0x0e
	.zero		1


	//   ....[2]....
        /*01a4*/ 	.word	0x00001b70
        /*01a8*/ 	.word	0x000000ff
        /*01ac*/ 	.word	0x00018000
        /*01b0*/ 	.short	0x010a
        /*01b2*/ 	.byte	0x0e
	.zero		1


	//   ....[3]....
        /*01b4*/ 	.word	0x00001dd0
        /*01b8*/ 	.word	0x000000ff
        /*01bc*/ 	.word	0x00018010
        /*01c0*/ 	.short	0x010a
        /*01c2*/ 	.byte	0x0e
	.zero		1


	//   ....[4]....
        /*01c4*/ 	.word	0x00002000
        /*01c8*/ 	.word	0x000000ff
        /*01cc*/ 	.word	0x00018000
        /*01d0*/ 	.short	0x010a
        /*01d2*/ 	.byte	0x0e
	.zero		1


	//   ....[5]....
        /*01d4*/ 	.word	0x00002230
        /*01d8*/ 	.word	0x000000ff
        /*01dc*/ 	.word	0x00018010
        /*01e0*/ 	.short	0x010a
        /*01e2*/ 	.byte	0x0e
	.zero		1


	//   ....[6]....
        /*01e4*/ 	.word	0x000022c0
        /*01e8*/ 	.word	0x000000ff
        /*01ec*/ 	.word	0x00018000
        /*01f0*/ 	.short	0x0108
        /*01f2*/ 	.byte	0x0e
	.zero		1


	//   ....[7]....
        /*01f4*/ 	.word	0x000022d0
        /*01f8*/ 	.word	0x000000ff
        /*01fc*/ 	.word	0x00018010
        /*0200*/ 	.short	0x0108
        /*0202*/ 	.byte	0x0e
	.zero		1


	//   ....[8]....
        /*0204*/ 	.word	0x00002cc0
        /*0208*/ 	.word	0x000000ff
        /*020c*/ 	.word	0x00018000
        /*0210*/ 	.short	0x010a
        /*0212*/ 	.byte	0x0e
	.zero		1


	//   ....[9]....
        /*0214*/ 	.word	0x00002cf0
        /*0218*/ 	.word	0x000000ff
        /*021c*/ 	.word	0x00018010
        /*0220*/ 	.short	0x010a
        /*0222*/ 	.byte	0x0e
	.zero		1


	//   ....[10]....
        /*0224*/ 	.word	0x00002d20
        /*0228*/ 	.word	0x000000ff
        /*022c*/ 	.word	0x00018000
        /*0230*/ 	.short	0x010a
        /*0232*/ 	.byte	0x0e
	.zero		1


	//   ....[11]....
        /*0234*/ 	.word	0x00002d50
        /*0238*/ 	.word	0x000000ff
        /*023c*/ 	.word	0x00018010
        /*0240*/ 	.short	0x010a
        /*0242*/ 	.byte	0x0e
	.zero		1


	//----- nvinfo : EIATTR_NUM_MBARRIERS
	.align		4
.L_48:
        /*0244*/ 	.byte	0x03, 0x38
        /*0246*/ 	.short	0x0002


	//----- nvinfo : EIATTR_EXIT_INSTR_OFFSETS
	.align		4
        /*0248*/ 	.byte	0x04, 0x1c
        /*024a*/ 	.short	(.L_50 - .L_49)


	//   ....[0]....
.L_49:
        /*024c*/ 	.word	0x00002cb0


	//----- nvinfo : EIATTR_REQNTID
	.align		4
.L_50:
        /*0250*/ 	.byte	0x04, 0x10
        /*0252*/ 	.short	(.L_52 - .L_51)
.L_51:
        /*0254*/ 	.word	0x00000100
        /*0258*/ 	.word	0x00000001
        /*025c*/ 	.word	0x00000001


	//----- nvinfo : EIATTR_CRS_STACK_SIZE
	.align		4
.L_52:
        /*0260*/ 	.byte	0x04, 0x1e
        /*0262*/ 	.short	(.L_54 - .L_53)
.L_53:
        /*0264*/ 	.word	0x00000000


	//----- nvinfo : EIATTR_CBANK_PARAM_SIZE
	.align		4
.L_54:
        /*0268*/ 	.byte	0x03, 0x19
        /*026a*/ 	.short	0x0050


	//----- nvinfo : EIATTR_PARAM_CBANK
	.align		4
        /*026c*/ 	.byte	0x04, 0x0a
        /*026e*/ 	.short	(.L_56 - .L_55)
	.align		4
.L_55:
        /*0270*/ 	.word	index@(.nv.constant0.gluon_tcgen05)
        /*0274*/ 	.short	0x0380
        /*0276*/ 	.short	0x0050


	//----- nvinfo : EIATTR_SW_WAR
	.align		4
.L_56:
        /*0278*/ 	.byte	0x04, 0x36
        /*027a*/ 	.short	(.L_58 - .L_57)
.L_57:
        /*027c*/ 	.word	0x00000008
.L_58:


//--------------------- .nv.compat                --------------------------
	.section	.nv.compat,"",@"SHT_CUDA_COMPAT_INFO"
	.align	4
        /*0000*/ 	.byte	0x02, 0x02, 0x02, 0x00, 0x02, 0x05, 0x05, 0x00, 0x02, 0x03, 0x03, 0x00, 0x02, 0x06, 0x01, 0x00


//--------------------- .nv.callgraph             --------------------------
	.section	.nv.callgraph,"",@"SHT_CUDA_CALLGRAPH"
	.align	4
	.sectionentsize	8
	.align		4
        /*0000*/ 	.word	0x00000000
	.align		4
        /*0004*/ 	.word	0xffffffff
	.align		4
        /*0008*/ 	.word	0x00000000
	.align		4
        /*000c*/ 	.word	0xfffffffe
	.align		4
        /*0010*/ 	.word	0x00000000
	.align		4
        /*0014*/ 	.word	0xfffffffd
	.align		4
        /*0018*/ 	.word	0x00000000
	.align		4
        /*001c*/ 	.word	0xfffffffc


//--------------------- .text.gluon_tcgen05       --------------------------
	.section	.text.gluon_tcgen05,"ax",@progbits
	.align	128
        .global         gluon_tcgen05
        .type           gluon_tcgen05,@function
        .size           gluon_tcgen05,(.L_x_73 - gluon_tcgen05)
        .other          gluon_tcgen05,@"STO_CUDA_ENTRY STV_DEFAULT"
gluon_tcgen05:
.text.gluon_tcgen05:
[----:B------:R-:W1:Y:S01]  /*0000*/  LDC R1, c[0x0][0x37c] ;  /* 0x0000df00ff017b82 */ /* 0x000e620000000800 */
[----:B------:R-:W2:Y:S02]  /*0010*/  S2R R0, SR_TID.X ;  /* 0x0000000000007919 */ /* 0x000ea40000002100 */
[----:B--2---:R-:W-:-:S13]  /*0020*/  ISETP.GE.U32.AND P2, PT, R0, 0x20, PT ;  /* 0x000000200000780c */ /* 0x004fda0003f46070 */
[----:B------:R-:W-:Y:S05]  /*0030*/  @P2 BRA `(.L_x_0) ;  /* 0x0000000000b82947 */ /* 0x000fea0003800000 */
[----:B------:R-:W2:Y:S01]  /*0040*/  S2UR UR6, SR_CgaCtaId ;  /* 0x00000000000679c3 */ /* 0x000ea20000008800 */
[----:B------:R-:W-:Y:S01]  /*0050*/  NOP ;  /* 0x0000000000007918 */ /* 0x000fe20000000000 */
[----:B------:R-:W-:Y:S02]  /*0060*/  UMOV UR4, 0x40 ;  /* 0x0000004000047882 */ /* 0x000fe40000000000 */
[----:B--2---:R-:W-:-:S09]  /*0070*/  ULEA UR4, UR6, UR4, 0x18 ;  /* 0x0000000406047291 */ /* 0x004fd2000f8ec0ff */
[----:B------:R-:W2:Y:S01]  /*0080*/  LDS.U8 R2, [UR4] ;  /* 0x00000004ff027984 */ /* 0x000ea20008000000 */
[----:B------:R-:W-:Y:S02]  /*0090*/  UMOV UR4, 0x400 ;  /* 0x0000040000047882 */ /* 0x000fe40000000000 */
[----:B------:R-:W-:Y:S01]  /*00a0*/  ULEA UR4, UR6, UR4, 0x18 ;  /* 0x0000000406047291 */ /* 0x000fe2000f8ec0ff */
[----:B--2---:R-:W-:-:S13]  /*00b0*/  ISETP.NE.AND P0, PT, R2, RZ, PT ;  /* 0x000000ff0200720c */ /* 0x004fda0003f05270 */
[----:B------:R-:W-:Y:S05]  /*00c0*/  @P0 BRA `(.L_x_1) ;  /* 0x00000000007c0947 */ /* 0x000fea0003800000 */
[----:B------:R-:W-:-:S13]  /*00d0*/  ELECT P0, URZ, PT ;  /* 0x0000000000ff782f */ /* 0x000fda0003800000 */
[----:B------:R-:W-:Y:S05]  /*00e0*/  @!P0 BRA `(.L_x_2) ;  /* 0x0000000000848947 */ /* 0x000fea0003800000 */
[----:B------:R-:W-:Y:S01]  /*00f0*/  UMOV UR5, 0x8 ;  /* 0x0000000800057882 */ /* 0x000fe20000000000 */
[----:B------:R-:W-:Y:S02]  /*0100*/  IMAD.MOV.U32 R5, RZ, RZ, 0x1 ;  /* 0x00000001ff057424 */ /* 0x000fe400078e00ff */
[----:B------:R-:W-:Y:S02]  /*0110*/  IMAD.MOV.U32 R3, RZ, RZ, 0xff ;  /* 0x000000ffff037424 */ /* 0x000fe400078e00ff */
[----:B------:R-:W-:Y:S04]  /*0120*/  DEPBAR.LE SB2, 0x36 ;  /* 0x0000ad800000791a */ /* 0x000fe80000000000 */
[----:B------:R-:W2:Y:S02]  /*0130*/  UTCATOMSWS.FIND_AND_SET.ALIGN UP0, UR5, UR5 ;  /* 0x00000005000575e3 */ /* 0x000ea40008000800 */
[----:B--2---:R-:W-:-:S04]  /*0140*/  PLOP3.LUT P0, PT, PT, PT, UP0, 0x80, 0x8 ;  /* 0x000000000008781c */ /* 0x004fc80003f0f008 */
[----:B------:R-:W-:-:S04]  /*0150*/  SEL R2, RZ, 0xffffffff, !P0 ;  /* 0xffffffffff027807 */ /* 0x000fc80004000000 */
[----:B------:R-:W-:Y:S01]  /*0160*/  ISETP.NE.AND P0, PT, R2, RZ, PT ;  /* 0x000000ff0200720c */ /* 0x000fe20003f05270 */
[----:B------:R-:W-:-:S12]  /*0170*/  IMAD.U32 R2, RZ, RZ, UR5 ;  /* 0x00000005ff027e24 */ /* 0x000fd8000f8e00ff */
[----:B------:R-:W-:Y:S05]  /*0180*/  @P0 BRA `(.L_x_3) ;  /* 0x0000000000240947 */ /* 0x000fea0003800000 */
.L_x_4:
[----:B------:R-:W-:Y:S05]  /*0190*/  NANOSLEEP 0x64 ;  /* 0x000000640000795d */ /* 0x000fea0003800000 */
[----:B------:R-:W-:-:S05]  /*01a0*/  UMOV UR5, 0x8 ;  /* 0x0000000800057882 */ /* 0x000fca0000000000 */
[----:B------:R-:W-:Y:S04]  /*01b0*/  DEPBAR.LE SB2, 0x36 ;  /* 0x0000ad800000791a */ /* 0x000fe80000000000 */
[----:B------:R-:W2:Y:S02]  /*01c0*/  UTCATOMSWS.FIND_AND_SET.ALIGN UP0, UR5, UR5 ;  /* 0x00000005000575e3 */ /* 0x000ea40008000800 */
[----:B--2---:R-:W-:-:S04]  /*01d0*/  PLOP3.LUT P0, PT, PT, PT, UP0, 0x80, 0x8 ;  /* 0x000000000008781c */ /* 0x004fc80003f0f008 */
[----:B------:R-:W-:-:S04]  /*01e0*/  SEL R2, RZ, 0xffffffff, !P0 ;  /* 0xffffffffff027807 */ /* 0x000fc80004000000 */
[----:B------:R-:W-:Y:S01]  /*01f0*/  ISETP.NE.AND P0, PT, R2, RZ, PT ;  /* 0x000000ff0200720c */ /* 0x000fe20003f05270 */
[----:B------:R-:W-:-:S12]  /*0200*/  IMAD.U32 R2, RZ, RZ, UR5 ;  /* 0x00000005ff027e24 */ /* 0x000fd8000f8e00ff */
[----:B------:R-:W-:Y:S05]  /*0210*/  @!P0 BRA `(.L_x_4) ;  /* 0xfffffffc00dc8947 */ /* 0x000fea000383ffff */
.L_x_3:
[C---:B------:R-:W-:Y:S01]  /*0220*/  VIADD R4, R2.reuse, 0x10 ;  /* 0x0000001002047836 */ /* 0x040fe20000000000 */
[----:B------:R-:W-:Y:S01]  /*0230*/  UMOV UR5, 0x50 ;  /* 0x0000005000057882 */ /* 0x000fe20000000000 */
[----:B------:R-:W-:Y:S01]  /*0240*/  SHF.L.U32 R3, R3, R2, RZ ;  /* 0x0000000203037219 */ /* 0x000fe200000006ff */
[----:B------:R-:W-:Y:S01]  /*0250*/  ULEA UR5, UR6, UR5, 0x18 ;  /* 0x0000000506057291 */ /* 0x000fe2000f8ec0ff */
[----:B------:R-:W-:Y:S01]  /*0260*/  IMAD.SHL.U32 R2, R2, 0x20, RZ ;  /* 0x0000002002027824 */ /* 0x000fe200078e00ff */
[----:B------:R-:W-:-:S04]  /*0270*/  SHF.L.U32 R4, R5, R4, RZ ;  /* 0x0000000405047219 */ /* 0x000fc800000006ff */
[----:B------:R-:W-:-:S05]  /*0280*/  LOP3.LUT R3, R4, R3, RZ, 0xfc, !PT ;  /* 0x0000000304037212 */ /* 0x000fca00078efcff */
[----:B------:R2:W-:Y:S04]  /*0290*/  ATOMS.OR RZ, [UR5], R3 ;  /* 0x00000003ffff798c */ /* 0x0005e8000b000005 */
[----:B------:R2:W-:Y:S01]  /*02a0*/  STS [UR4], R2 ;  /* 0x00000002ff007988 */ /* 0x0005e20008000804 */
[----:B------:R-:W-:Y:S05]  /*02b0*/  BRA `(.L_x_2) ;  /* 0x0000000000107947 */ /* 0x000fea0003800000 */
.L_x_1:
[----:B------:R-:W-:Y:S01]  /*02c0*/  IMAD.MOV.U32 R3, RZ, RZ, -0x1 ;  /* 0xffffffffff037424 */ /* 0x000fe200078e00ff */
[----:B------:R-:W-:-:S04]  /*02d0*/  MOV R2, 0x300 ;  /* 0x0000030000027802 */ /* 0x000fc80000000f00 */
[----:B------:R2:W-:Y:S03]  /*02e0*/  STS [UR4], R3 ;  /* 0x00000003ff007988 */ /* 0x0005e60008000804 */
[----:B-12---:R-:W-:Y:S05]  /*02f0*/  CALL.REL.NOINC `($__internal_1_$__cuda_sm10x_tcgen05_guardrail_trap_phase_invalid_during_alloc) ;  /* 0x0000002800ac7944 */ /* 0x006fea0003c00000 */
.L_x_2:
[----:B------:R-:W-:Y:S05]  /*0300*/  WARPSYNC.ALL ;  /* 0x0000000000007948 */ /* 0x000fea0003800000 */
[----:B------:R-:W-:Y:S01]  /*0310*/  NOP ;  /* 0x0000000000007918 */ /* 0x000fe20000000000 */
.L_x_0:
[----:B------:R-:W3:Y:S08]  /*0320*/  S2UR UR4, SR_CgaCtaId ;  /* 0x00000000000479c3 */ /* 0x000ef00000008800 */
[----:B------:R-:W-:Y:S01]  /*0330*/  BAR.SYNC.DEFER_BLOCKING 0x0 ;  /* 0x0000000000007b1d */ /* 0x000fe20000010000 */
[----:B------:R-:W-:-:S05]  /*0340*/  LOP3.LUT R132, R0, 0xff, RZ, 0xc0, !PT ;  /* 0x000000ff00847812 */ /* 0x000fca00078ec0ff */
[----:B------:R-:W-:Y:S02]  /*0350*/  UMOV UR14, 0x400 ;  /* 0x00000400000e7882 */ /* 0x000fe40000000000 */
[----:B------:R-:W4:Y:S08]  /*0360*/  LDC R4, c[0x0][0x398] ;  /* 0x0000e600ff047b82 */ /* 0x000f300000000800 */
[----:B------:R-:W5:Y:S01]  /*0370*/  LDC R12, c[0x0][0x3a0] ;  /* 0x0000e800ff0c7b82 */ /* 0x000f620000000800 */
[----:B---3--:R-:W-:-:S07]  /*0380*/  ULEA UR14, UR4, UR14, 0x18 ;  /* 0x0000000e040e7291 */ /* 0x008fce000f8ec0ff */
[----:B------:R-:W3:Y:S02]  /*0390*/  S2UR UR15, SR_CTAID.Y ;  /* 0x00000000000f79c3 */ /* 0x000ee40000002600 */
[----:B--2---:R-:W2:Y:S06]  /*03a0*/  LDS R3, [UR14] ;  /* 0x0000000eff037984 */ /* 0x004eac0008000800 */
[----:B------:R-:W-:Y:S06]  /*03b0*/  BAR.SYNC.DEFER_BLOCKING 0x0 ;  /* 0x0000000000007b1d */ /* 0x000fec0000010000 */
[----:B------:R-:W-:Y:S05]  /*03c0*/  @P2 BRA `(.L_x_5) ;  /* 0x0000000000182947 */ /* 0x000fea0003800000 */
[----:B------:R-:W-:Y:S01]  /*03d0*/  ELECT P0, URZ, PT ;  /* 0x0000000000ff782f */ /* 0x000fe20003800000 */
[----:B------:R-:W-:Y:S01]  /*03e0*/  IMAD.MOV.U32 R2, RZ, RZ, 0x1 ;  /* 0x00000001ff027424 */ /* 0x000fe200078e00ff */
[----:B------:R-:W-:Y:S01]  /*03f0*/  UMOV UR5, 0x40 ;  /* 0x0000004000057882 */ /* 0x000fe20000000000 */
[----:B------:R-:W-:Y:S01]  /*0400*/  UVIRTCOUNT.DEALLOC.SMPOOL 0x80 ;  /* 0x000000800000784c */ /* 0x000fe20000000000 */
[----:B------:R-:W-:-:S09]  /*0410*/  ULEA UR5, UR4, UR5, 0x18 ;  /* 0x0000000504057291 */ /* 0x000fd2000f8ec0ff */
[----:B------:R5:W-:Y:S03]  /*0420*/  @P0 STS.U8 [UR5], R2 ;  /* 0x00000002ff000988 */ /* 0x000be60008000005 */
.L_x_5:
[----:B------:R-:W5:Y:S01]  /*0430*/  S2UR UR4, SR_CTAID.Z ;  /* 0x00000000000479c3 */ /* 0x000f620000002700 */
[----:B------:R-:W4:Y:S01]  /*0440*/  LDCU UR5, c[0x0][0x370] ;  /* 0x00006e00ff0577ac */ /* 0x000f220008000800 */
[----:B------:R-:W-:Y:S01]  /*0450*/  ISETP.GE.U32.AND P0, PT, R132, 0x20, PT ;  /* 0x000000208400780c */ /* 0x000fe20003f06070 */
[----:B----4-:R-:W-:Y:S01]  /*0460*/  VIADD R4, R4, 0xffffffff ;  /* 0xffffffff04047836 */ /* 0x010fe20000000000 */
[C---:B------:R-:W-:Y:S01]  /*0470*/  ISETP.NE.U32.AND P3, PT, R132.reuse, RZ, PT ;  /* 0x000000ff8400720c */ /* 0x040fe20003f65070 */
[----:B------:R-:W5:Y:S01]  /*0480*/  LDCU UR6, c[0x0][0x374] ;  /* 0x00006e80ff0677ac */ /* 0x000f620008000800 */
[----:B------:R-:W-:Y:S01]  /*0490*/  LEA R10, R132, UR14, 0x2 ;  /* 0x0000000e840a7c11 */ /* 0x000fe2000f8e10ff */
[----:B-----5:R-:W-:Y:S01]  /*04a0*/  VIADD R11, R12, 0xffffffff ;  /* 0xffffffff0c0b7836 */ /* 0x020fe20000000000 */
[----:B------:R-:W4:Y:S01]  /*04b0*/  S2UR UR11, SR_CTAID.X ;  /* 0x00000000000b79c3 */ /* 0x000f220000002500 */
[----:B------:R-:W5:Y:S01]  /*04c0*/  LDCU.64 UR16, c[0x0][0x3c0] ;  /* 0x00007800ff1077ac */ /* 0x000f620008000a00 */
[----:B--2---:R-:W-:Y:S01]  /*04d0*/  R2UR UR32, R3 ;  /* 0x00000000032072ca */ /* 0x004fe200000e0000 */
[----:B------:R-:W-:Y:S04]  /*04e0*/  BSSY.RECONVERGENT B0, `(.L_x_6) ;  /* 0x0000011000007945 */ /* 0x000fe80003800200 */
[----:B------:R2:W-:Y:S01]  /*04f0*/  @!P0 STS [R10], RZ ;  /* 0x000000ff0a008388 */ /* 0x0005e20000000800 */
[----:B------:R-:W-:-:S03]  /*0500*/  NOP ;  /* 0x0000000000007918 */ /* 0x000fc60000000000 */
[----:B------:R2:W-:Y:S01]  /*0510*/  @!P3 STS [UR14+0x24], R4 ;  /* 0x00002404ff00b988 */ /* 0x0005e2000800080e */
[----:B---3--:R-:W-:-:S03]  /*0520*/  UIMAD UR4, UR4, UR6, UR15 ;  /* 0x00000006040472a4 */ /* 0x008fc6000f8e020f */
[----:B------:R2:W-:Y:S01]  /*0530*/  @!P3 STS [UR14+0x20], R11 ;  /* 0x0000200bff00b988 */ /* 0x0005e2000800080e */
[----:B----4-:R-:W-:-:S04]  /*0540*/  UIMAD UR4, UR4, UR5, UR11 ;  /* 0x00000005040472a4 */ /* 0x010fc8000f8e020b */
[----:B------:R-:W-:-:S04]  /*0550*/  UIMAD UR4, UR4, 0x180, URZ ;  /* 0x00000180040478a4 */ /* 0x000fc8000f8e02ff */
[----:B-----5:R-:W-:-:S04]  /*0560*/  UIADD3 UR6, UP0, UPT, UR4, UR16, URZ ;  /* 0x0000001004067290 */ /* 0x020fc8000ff1e0ff */
[----:B------:R-:W-:Y:S01]  /*0570*/  ULEA.HI.X.SX32 UR7, UR4, UR17, 0x1, UP0 ;  /* 0x0000001104077291 */ /* 0x000fe200080f0eff */
[----:B--2---:R-:W-:Y:S11]  /*0580*/  @P3 BRA `(.L_x_7) ;  /* 0x0000000000183947 */ /* 0x004ff60003800000 */
[----:B------:R-:W2:Y:S01]  /*0590*/  LDS R2, [UR14+0x8] ;  /* 0x0000080eff027984 */ /* 0x000ea20008000800 */
[----:B------:R-:W3:Y:S01]  /*05a0*/  LDC.64 R6, c[0x0][0x380] ;  /* 0x0000e000ff067b82 */ /* 0x000ee20000000a00 */
[----:B------:R-:W-:Y:S02]  /*05b0*/  IMAD.MOV.U32 R3, RZ, RZ, 0x70 ;  /* 0x00000070ff037424 */ /* 0x000fe400078e00ff */
[----:B---3--:R3:W-:Y:S03]  /*05c0*/  STS.64 [UR14], R6 ;  /* 0x00000006ff007988 */ /* 0x0087e60008000a0e */
[----:B--2---:R-:W-:-:S05]  /*05d0*/  LOP3.LUT R2, R2, 0x10, R3, 0xd8, !PT ;  /* 0x0000001002027812 */ /* 0x004fca00078ed803 */
[----:B------:R3:W-:Y:S02]  /*05e0*/  STS [UR14+0x8], R2 ;  /* 0x00000802ff007988 */ /* 0x0007e4000800080e */
.L_x_7:
[----:B------:R-:W-:Y:S05]  /*05f0*/  BSYNC.RECONVERGENT B0 ;  /* 0x0000000000007941 */ /* 0x000fea0003800200 */
.L_x_6:
[----:B------:R-:W-:Y:S04]  /*0600*/  BSSY.RECONVERGENT B0, `(.L_x_8) ;  /* 0x000000a000007945 */ /* 0x000fe80003800200 */
[----:B------:R-:W-:Y:S05]  /*0610*/  @P3 BRA `(.L_x_9) ;  /* 0x0000000000203947 */ /* 0x000fea0003800000 */
[----:B---3--:R-:W2:Y:S01]  /*0620*/  LDS R2, [UR14+0x34] ;  /* 0x0000340eff027984 */ /* 0x008ea20008000800 */
[----:B------:R-:W-:Y:S02]  /*0630*/  IMAD.MOV.U32 R3, RZ, RZ, 0x3f000000 ;  /* 0x3f000000ff037424 */ /* 0x000fe400078e00ff */
[----:B------:R-:W-:Y:S01]  /*0640*/  @!P3 IMAD.MOV.U32 R5, RZ, RZ, 0x7f ;  /* 0x0000007fff05b424 */ /* 0x000fe200078e00ff */
[----:B------:R-:W3:Y:S02]  /*0650*/  @!P3 LDS R6, [UR14+0x38] ;  /* 0x0000380eff06b984 */ /* 0x000ee40008000800 */
[----:B--2---:R-:W-:Y:S02]  /*0660*/  LOP3.LUT R2, R2, 0xff000000, R3, 0xb8, !PT ;  /* 0xff00000002027812 */ /* 0x004fe400078eb803 */
[----:B---3--:R-:W-:-:S03]  /*0670*/  @!P3 LOP3.LUT R3, R6, 0xff, R5, 0xb8, !PT ;  /* 0x000000ff0603b812 */ /* 0x008fc600078eb805 */
[----:B------:R2:W-:Y:S04]  /*0680*/  STS [UR14+0x34], R2 ;  /* 0x00003402ff007988 */ /* 0x0005e8000800080e */
[----:B------:R2:W-:Y:S02]  /*0690*/  @!P3 STS [UR14+0x38], R3 ;  /* 0x00003803ff00b988 */ /* 0x0005e4000800080e */
.L_x_9:
[----:B------:R-:W-:Y:S05]  /*06a0*/  BSYNC.RECONVERGENT B0 ;  /* 0x0000000000007941 */ /* 0x000fea0003800200 */
.L_x_8:
[----:B------:R-:W-:Y:S04]  /*06b0*/  BSSY.RECONVERGENT B0, `(.L_x_10) ;  /* 0x000000e000007945 */ /* 0x000fe80003800200 */
[----:B------:R-:W-:Y:S05]  /*06c0*/  @P3 BRA `(.L_x_11) ;  /* 0x0000000000303947 */ /* 0x000fea0003800000 */
[----:B--2---:R-:W2:Y:S01]  /*06d0*/  LDS R3, [UR14+0x34] ;  /* 0x0000340eff037984 */ /* 0x004ea20008000800 */
[----:B------:R-:W4:Y:S03]  /*06e0*/  LDC.64 R8, c[0x0][0x3a8] ;  /* 0x0000ea00ff087b82 */ /* 0x000f260000000a00 */
[----:B---3--:R-:W3:Y:S01]  /*06f0*/  LDS R2, [UR14+0x1c] ;  /* 0x00001c0eff027984 */ /* 0x008ee20008000800 */
[C---:B----4-:R-:W-:Y:S01]  /*0700*/  SHF.L.U64.HI R6, R8.reuse, 0x1, R9 ;  /* 0x0000000108067819 */ /* 0x050fe20000010209 */
[----:B------:R-:W-:-:S03]  /*0710*/  IMAD.SHL.U32 R5, R8, 0x2, RZ ;  /* 0x0000000208057824 */ /* 0x000fc600078e00ff */
[--C-:B------:R-:W-:Y:S02]  /*0720*/  SHF.R.U32.HI R7, RZ, 0x4, R6.reuse ;  /* 0x00000004ff077819 */ /* 0x100fe40000011606 */
[----:B------:R-:W-:-:S05]  /*0730*/  SHF.R.U64 R5, R5, 0x4, R6 ;  /* 0x0000000405057819 */ /* 0x000fca0000001206 */
[----:B------:R4:W-:Y:S01]  /*0740*/  STS [UR14+0xc], R5 ;  /* 0x00000c05ff007988 */ /* 0x0009e2000800080e */
[----:B--2---:R-:W-:Y:S02]  /*0750*/  LOP3.LUT R3, R3, 0x7, RZ, 0xb8, !PT ;  /* 0x0000000703037812 */ /* 0x004fe400078eb8ff */
[----:B---3--:R-:W-:-:S03]  /*0760*/  LOP3.LUT R2, R2, 0xf, R7, 0xb8, !PT ;  /* 0x0000000f02027812 */ /* 0x008fc600078eb807 */
[----:B------:R4:W-:Y:S04]  /*0770*/  STS [UR14+0x34], R3 ;  /* 0x00003403ff007988 */ /* 0x0009e8000800080e */
[----:B------:R4:W-:Y:S02]  /*0780*/  STS [UR14+0x1c], R2 ;  /* 0x00001c02ff007988 */ /* 0x0009e4000800080e */
.L_x_11:
[----:B------:R-:W-:Y:S05]  /*0790*/  BSYNC.RECONVERGENT B0 ;  /* 0x0000000000007941 */ /* 0x000fea0003800200 */
.L_x_10:
[----:B------:R-:W-:Y:S04]  /*07a0*/  BSSY.RECONVERGENT B1, `(.L_x_12) ;  /* 0x000001a000017945 */ /* 0x000fe80003800200 */
[----:B------:R-:W-:Y:S04]  /*07b0*/  BSSY.RELIABLE B0, `(.L_x_13) ;  /* 0x0000015000007945 */ /* 0x000fe80003800100 */
[----:B------:R-:W-:Y:S05]  /*07c0*/  @P3 BRA `(.L_x_14) ;  /* 0x0000000000203947 */ /* 0x000fea0003800000 */
[----:B--234-:R-:W2:Y:S02]  /*07d0*/  LDS R2, [UR14+0x34] ;  /* 0x0000340eff027984 */ /* 0x01cea40008000800 */
[----:B--2---:R-:W-:-:S05]  /*07e0*/  LOP3.LUT R2, R2, 0x38, RZ, 0xb8, !PT ;  /* 0x0000003802027812 */ /* 0x004fca00078eb8ff */
[----:B------:R2:W-:Y:S01]  /*07f0*/  STS [UR14+0x34], R2 ;  /* 0x00003402ff007988 */ /* 0x0005e2000800080e */
[----:B------:R-:W-:Y:S05]  /*0800*/  @P3 BRA `(.L_x_15) ;  /* 0x0000000000203947 */ /* 0x000fea0003800000 */
[----:B--2---:R-:W2:Y:S01]  /*0810*/  LDS R2, [UR14+0x8] ;  /* 0x0000080eff027984 */ /* 0x004ea20008000800 */
[----:B------:R-:W-:-:S05]  /*0820*/  IMAD.MOV.U32 R3, RZ, RZ, 0x780 ;  /* 0x00000780ff037424 */ /* 0x000fca00078e00ff */
[----:B--2---:R-:W-:-:S05]  /*0830*/  LOP3.LUT R2, R2, 0x300, R3, 0xd8, !PT ;  /* 0x0000030002027812 */ /* 0x004fca00078ed803 */
[----:B------:R5:W-:Y:S02]  /*0840*/  STS [UR14+0x8], R2 ;  /* 0x00000802ff007988 */ /* 0x000be4000800080e */
.L_x_14:
[----:B------:R-:W-:Y:S05]  /*0850*/  @P3 BRA `(.L_x_16) ;  /* 0x0000000000283947 */ /* 0x000fea0003800000 */
[----:B--2345:R-:W2:Y:S02]  /*0860*/  LDS R2, [UR14+0x8] ;  /* 0x0000080eff027984 */ /* 0x03cea40008000800 */
[----:B--2---:R-:W-:-:S05]  /*0870*/  LOP3.LUT R2, R2, 0x1800, RZ, 0xb8, !PT ;  /* 0x0000180002027812 */ /* 0x004fca00078eb8ff */
[----:B------:R3:W-:Y:S02]  /*0880*/  STS [UR14+0x8], R2 ;  /* 0x00000802ff007988 */ /* 0x0007e4000800080e */
.L_x_15:
[----:B------:R-:W-:Y:S05]  /*0890*/  @P3 BREAK.RELIABLE B0 ;  /* 0x0000000000003942 */ /* 0x000fea0003800100 */
[----:B------:R-:W-:Y:S05]  /*08a0*/  @P3 BRA `(.L_x_17) ;  /* 0x0000000000243947 */ /* 0x000fea0003800000 */
[----:B------:R-:W4:Y:S01]  /*08b0*/  LDS R3, [UR14+0x8] ;  /* 0x0000080eff037984 */ /* 0x000f220008000800 */
[----:B--23--:R-:W-:-:S05]  /*08c0*/  IMAD.MOV.U32 R2, RZ, RZ, 0x6000 ;  /* 0x00006000ff027424 */ /* 0x00cfca00078e00ff */
[----:B----4-:R-:W-:-:S04]  /*08d0*/  LOP3.LUT R2, R3, 0x6000, R2, 0xd8, !PT ;  /* 0x0000600003027812 */ /* 0x010fc800078ed802 */
[----:B------:R-:W-:-:S05]  /*08e0*/  LOP3.LUT R2, R2, 0x400000, RZ, 0xb8, !PT ;  /* 0x0040000002027812 */ /* 0x000fca00078eb8ff */
[----:B------:R2:W-:Y:S02]  /*08f0*/  STS [UR14+0x8], R2 ;  /* 0x00000802ff007988 */ /* 0x0005e4000800080e */
.L_x_16:
[----:B------:R-:W-:Y:S05]  /*0900*/  BSYNC.RELIABLE B0 ;  /* 0x0000000000007941 */ /* 0x000fea0003800100 */
.L_x_13:
[----:B--2345:R-:W2:Y:S02]  /*0910*/  @!P3 LDS R2, [UR14+0x8] ;  /* 0x0000080eff02b984 */ /* 0x03cea40008000800 */
[----:B--2---:R-:W-:-:S05]  /*0920*/  @!P3 LOP3.LUT R2, R2, 0x8000, RZ, 0xb8, !PT ;  /* 0x000080000202b812 */ /* 0x004fca00078eb8ff */
[----:B------:R4:W-:Y:S02]  /*0930*/  @!P3 STS [UR14+0x8], R2 ;  /* 0x00000802ff00b988 */ /* 0x0009e4000800080e */
.L_x_17:
[----:B------:R-:W-:Y:S05]  /*0940*/  BSYNC.RECONVERGENT B1 ;  /* 0x0000000000017941 */ /* 0x000fea0003800200 */
.L_x_12:
[----:B------:R-:W-:Y:S05]  /*0950*/  WARPSYNC.ALL ;  /* 0x0000000000007948 */ /* 0x000fea0003800000 */
[----:B------:R-:W-:Y:S01]  /*0960*/  NOP ;  /* 0x0000000000007918 */ /* 0x000fe20000000000 */
[----:B------:R-:W5:Y:S02]  /*0970*/  LDC R5, c[0x0][0x39c] ;  /* 0x0000e700ff057b82 */ /* 0x000f640000000800 */
[----:B-----5:R-:W-:Y:S01]  /*0980*/  VIADD R5, R5, 0xffffffff ;  /* 0xffffffff05057836 */ /* 0x020fe20000000000 */
[----:B------:R-:W-:Y:S06]  /*0990*/  @P0 BRA `(.L_x_18) ;  /* 0x0000000000300947 */ /* 0x000fec0003800000 */
[----:B--234-:R-:W2:Y:S01]  /*09a0*/  S2R R2, SR_LANEID ;  /* 0x0000000000027919 */ /* 0x01cea20000000000 */
[----:B------:R-:W-:Y:S05]  /*09b0*/  WARPSYNC.ALL ;  /* 0x0000000000007948 */ /* 0x000fea0003800000 */
[----:B------:R-:W-:Y:S01]  /*09c0*/  NOP ;  /* 0x0000000000007918 */ /* 0x000fe20000000000 */
[----:B--2---:R-:W-:-:S05]  /*09d0*/  IMAD.SHL.U32 R6, R2, 0x4, RZ ;  /* 0x0000000402067824 */ /* 0x004fca00078e00ff */
[----:B------:R-:W2:Y:S01]  /*09e0*/  LDS R7, [R6+UR14] ;  /* 0x0000000e06077984 */ /* 0x000ea20008000800 */
[----:B------:R-:W-:-:S05]  /*09f0*/  IADD3 R2, P1, PT, R6, UR6, RZ ;  /* 0x0000000606027c10 */ /* 0x000fca000ff3e0ff */
[----:B------:R-:W-:-:S05]  /*0a00*/  IMAD.X R3, RZ, RZ, UR7, P1 ;  /* 0x00000007ff037e24 */ /* 0x000fca00088e06ff */
[----:B--2---:R5:W2:Y:S01]  /*0a10*/  ATOMG.E.EXCH.STRONG.GPU PT, RZ, [R2], R7 ;  /* 0x0000000702ff73a8 */ /* 0x004aa200041ee100 */
[----:B------:R-:W-:-:S04]  /*0a20*/  DEPBAR {5,4,3,2,1,0} ;  /* 0x0000003f0000791a */ /* 0x000fc80000000000 */
[----:B------:R-:W3:Y:S02]  /*0a30*/  CCTL.E.C.LDCU.IV.DEEP [UR6] ;  /* 0x0000000006007540 */ /* 0x000ee40009c08000 */
[----:B---3--:R5:W-:Y:S01]  /*0a40*/  UTMACCTL.IV [UR6] ;  /* 0x00000000060079b9 */ /* 0x008be20008000000 */
[----:B------:R-:W-:Y:S01]  /*0a50*/  NOP ;  /* 0x0000000000007918 */ /* 0x000fe20000000000 */
.L_x_18:
[----:B------:R-:W-:Y:S05]  /*0a60*/  @P0 BRA `(.L_x_19) ;  /* 0x00000000000c0947 */ /* 0x000fea0003800000 */
[----:B------:R0:W-:Y:S01]  /*0a70*/  UTMACMDFLUSH ;  /* 0x00000000000079b7 */ /* 0x0001e20000000000 */
[----:B------:R-:W-:Y:S05]  /*0a80*/  @P0 BRA `(.L_x_19) ;  /* 0x0000000000040947 */ /* 0x000fea0003800000 */
[----:B------:R-:W-:-:S04]  /*0a90*/  DEPBAR.LE SB0, 0x0 ;  /* 0x000080000000791a */ /* 0x000fc80000000000 */
.L_x_19:
[----:B------:R-:W-:Y:S05]  /*0aa0*/  WARPSYNC.ALL ;  /* 0x0000000000007948 */ /* 0x000fea0003800000 */
[----:B------:R-:W-:Y:S01]  /*0ab0*/  NOP ;  /* 0x0000000000007918 */ /* 0x000fe20000000000 */
[----:B--2---:R-:W-:Y:S06]  /*0ac0*/  BAR.SYNC.DEFER_BLOCKING 0x0 ;  /* 0x0000000000007b1d */ /* 0x004fec0000010000 */
[----:B------:R-:W-:Y:S02]  /*0ad0*/  BSSY.RECONVERGENT B1, `(.L_x_20) ;  /* 0x000000b000017945 */ /* 0x000fe40003800200 */
[----:B------:R-:W-:Y:S06]  /*0ae0*/  BAR.SYNC.DEFER_BLOCKING 0x0 ;  /* 0x0000000000007b1d */ /* 0x000fec0000010000 */
[----:B------:R2:W-:Y:S01]  /*0af0*/  @!P0 STS [R10], RZ ;  /* 0x000000ff0a008388 */ /* 0x0005e20000000800 */
[----:B------:R-:W-:Y:S01]  /*0b00*/  NOP ;  /* 0x0000000000007918 */ /* 0x000fe20000000000 */
[----:B------:R-:W-:Y:S05]  /*0b10*/  @P3 BRA `(.L_x_21) ;  /* 0x0000000000183947 */ /* 0x000fea0003800000 */
[----:B---345:R-:W3:Y:S01]  /*0b20*/  LDS R2, [UR14+0x8] ;  /* 0x0000080eff027984 */ /* 0x038ee20008000800 */
[----:B------:R-:W4:Y:S01]  /*0b30*/  LDC.64 R6, c[0x0][0x388] ;  /* 0x0000e200ff067b82 */ /* 0x000f220000000a00 */
[----:B------:R-:W-:Y:S02]  /*0b40*/  IMAD.MOV.U32 R3, RZ, RZ, 0x70 ;  /* 0x00000070ff037424 */ /* 0x000fe400078e00ff */
[----:B----4-:R4:W-:Y:S03]  /*0b50*/  STS.64 [UR14], R6 ;  /* 0x00000006ff007988 */ /* 0x0109e60008000a0e */
[----:B---3--:R-:W-:-:S05]  /*0b60*/  LOP3.LUT R2, R2, 0x10, R3, 0xd8, !PT ;  /* 0x0000001002027812 */ /* 0x008fca00078ed803 */
[----:B------:R4:W-:Y:S02]  /*0b70*/  STS [UR14+0x8], R2 ;  /* 0x00000802ff007988 */ /* 0x0009e4000800080e */
.L_x_21:
[----:B-----5:R-:W-:Y:S05]  /*0b80*/  BSYNC.RECONVERGENT B1 ;  /* 0x0000000000017941 */ /* 0x020fea0003800200 */
.L_x_20:
[----:B------:R-:W-:Y:S04]  /*0b90*/  BSSY.RECONVERGENT B1, `(.L_x_22) ;  /* 0x000000a000017945 */ /* 0x000fe80003800200 */
[----:B------:R-:W-:Y:S05]  /*0ba0*/  @P3 BRA `(.L_x_23) ;  /* 0x0000000000203947 */ /* 0x000fea0003800000 */
[----:B---34-:R-:W3:Y:S01]  /*0bb0*/  LDS R2, [UR14+0x34] ;  /* 0x0000340eff027984 */ /* 0x018ee20008000800 */
[----:B------:R-:W-:Y:S02]  /*0bc0*/  IMAD.MOV.U32 R7, RZ, RZ, 0x3f000000 ;  /* 0x3f000000ff077424 */ /* 0x000fe400078e00ff */
[----:B------:R-:W-:Y:S01]  /*0bd0*/  @!P3 IMAD.MOV.U32 R6, RZ, RZ, 0x7f ;  /* 0x0000007fff06b424 */ /* 0x000fe200078e00ff */
[----:B------:R-:W4:Y:S02]  /*0be0*/  @!P3 LDS R3, [UR14+0x38] ;  /* 0x0000380eff03b984 */ /* 0x000f240008000800 */
[----:B---3--:R-:W-:Y:S02]  /*0bf0*/  LOP3.LUT R2, R2, 0xff000000, R7, 0xb8, !PT ;  /* 0xff00000002027812 */ /* 0x008fe400078eb807 */
[----:B----4-:R-:W-:-:S03]  /*0c00*/  @!P3 LOP3.LUT R3, R3, 0xff, R6, 0xb8, !PT ;  /* 0x000000ff0303b812 */ /* 0x010fc600078eb806 */
[----:B------:R5:W-:Y:S04]  /*0c10*/  STS [UR14+0x34], R2 ;  /* 0x00003402ff007988 */ /* 0x000be8000800080e */
[----:B------:R5:W-:Y:S02]  /*0c20*/  @!P3 STS [UR14+0x38], R3 ;  /* 0x00003803ff00b988 */ /* 0x000be4000800080e */
.L_x_23:
[----:B------:R-:W-:Y:S05]  /*0c30*/  BSYNC.RECONVERGENT B1 ;  /* 0x0000000000017941 */ /* 0x000fea0003800200 */
.L_x_22:
[----:B------:R-:W-:Y:S04]  /*0c40*/  BSSY.RECONVERGENT B1, `(.L_x_24) ;  /* 0x0000004000017945 */ /* 0x000fe80003800200 */
[----:B------:R-:W-:Y:S05]  /*0c50*/  @P3 BRA `(.L_x_25) ;  /* 0x0000000000083947 */ /* 0x000fea0003800000 */
[----:B------:R2:W-:Y:S04]  /*0c60*/  STS [UR14+0x24], R11 ;  /* 0x0000240bff007988 */ /* 0x0005e8000800080e */
[----:B------:R2:W-:Y:S02]  /*0c70*/  STS [UR14+0x20], R5 ;  /* 0x00002005ff007988 */ /* 0x0005e4000800080e */
.L_x_25:
[----:B------:R-:W-:Y:S05]  /*0c80*/  BSYNC.RECONVERGENT B1 ;  /* 0x0000000000017941 */ /* 0x000fea0003800200 */
.L_x_24:
[----:B------:R-:W-:Y:S04]  /*0c90*/  BSSY.RECONVERGENT B1, `(.L_x_26) ;  /* 0x000000e000017945 */ /* 0x000fe80003800200 */
[----:B------:R-:W-:Y:S05]  /*0ca0*/  @P3 BRA `(.L_x_27) ;  /* 0x0000000000303947 */ /* 0x000fea0003800000 */
[----:B-----5:R-:W5:Y:S01]  /*0cb0*/  LDS R3, [UR14+0x34] ;  /* 0x0000340eff037984 */ /* 0x020f620008000800 */
[----:B----4-:R-:W4:Y:S03]  /*0cc0*/  LDC.64 R6, c[0x0][0x3b0] ;  /* 0x0000ec00ff067b82 */ /* 0x010f260000000a00 */
[----:B---3--:R-:W3:Y:S01]  /*0cd0*/  LDS R2, [UR14+0x1c] ;  /* 0x00001c0eff027984 */ /* 0x008ee20008000800 */
[C---:B----4-:R-:W-:Y:S01]  /*0ce0*/  SHF.L.U64.HI R7, R6.reuse, 0x1, R7 ;  /* 0x0000000106077819 */ /* 0x050fe20000010207 */
[----:B------:R-:W-:-:S03]  /*0cf0*/  IMAD.SHL.U32 R6, R6, 0x2, RZ ;  /* 0x0000000206067824 */ /* 0x000fc600078e00ff */
[--C-:B------:R-:W-:Y:S02]  /*0d00*/  SHF.R.U32.HI R9, RZ, 0x4, R7.reuse ;  /* 0x00000004ff097819 */ /* 0x100fe40000011607 */
[----:B------:R-:W-:-:S05]  /*0d10*/  SHF.R.U64 R6, R6, 0x4, R7 ;  /* 0x0000000406067819 */ /* 0x000fca0000001207 */
[----:B------:R4:W-:Y:S01]  /*0d20*/  STS [UR14+0xc], R6 ;  /* 0x00000c06ff007988 */ /* 0x0009e2000800080e */
[----:B-----5:R-:W-:Y:S02]  /*0d30*/  LOP3.LUT R3, R3, 0x7, RZ, 0xb8, !PT ;  /* 0x0000000703037812 */ /* 0x020fe400078eb8ff */
[----:B---3--:R-:W-:-:S03]  /*0d40*/  LOP3.LUT R2, R2, 0xf, R9, 0xb8, !PT ;  /* 0x0000000f02027812 */ /* 0x008fc600078eb809 */
[----:B------:R4:W-:Y:S04]  /*0d50*/  STS [UR14+0x34], R3 ;  /* 0x00003403ff007988 */ /* 0x0009e8000800080e */
[----:B------:R4:W-:Y:S02]  /*0d60*/  STS [UR14+0x1c], R2 ;  /* 0x00001c02ff007988 */ /* 0x0009e4000800080e */
.L_x_27:
[----:B------:R-:W-:Y:S05]  /*0d70*/  BSYNC.RECONVERGENT B1 ;  /* 0x0000000000017941 */ /* 0x000fea0003800200 */
.L_x_26:
[----:B------:R-:W-:Y:S04]  /*0d80*/  BSSY.RECONVERGENT B2, `(.L_x_28) ;  /* 0x000001a000027945 */ /* 0x000fe80003800200 */
[----:B------:R-:W-:Y:S04]  /*0d90*/  BSSY.RELIABLE B1, `(.L_x_29) ;  /* 0x0000015000017945 */ /* 0x000fe80003800100 */
[----:B------:R-:W-:Y:S05]  /*0da0*/  @P3 BRA `(.L_x_30) ;  /* 0x0000000000203947 */ /* 0x000fea0003800000 */
[----:B---345:R-:W3:Y:S02]  /*0db0*/  LDS R2, [UR14+0x34] ;  /* 0x0000340eff027984 */ /* 0x038ee40008000800 */
[----:B---3--:R-:W-:-:S05]  /*0dc0*/  LOP3.LUT R2, R2, 0x38, RZ, 0xb8, !PT ;  /* 0x0000003802027812 */ /* 0x008fca00078eb8ff */
[----:B------:R3:W-:Y:S01]  /*0dd0*/  STS [UR14+0x34], R2 ;  /* 0x00003402ff007988 */ /* 0x0007e2000800080e */
[----:B------:R-:W-:Y:S05]  /*0de0*/  @P3 BRA `(.L_x_31) ;  /* 0x0000000000203947 */ /* 0x000fea0003800000 */
[----:B---3--:R-:W3:Y:S01]  /*0df0*/  LDS R2, [UR14+0x8] ;  /* 0x0000080eff027984 */ /* 0x008ee20008000800 */
[----:B------:R-:W-:-:S05]  /*0e00*/  IMAD.MOV.U32 R3, RZ, RZ, 0x780 ;  /* 0x00000780ff037424 */ /* 0x000fca00078e00ff */
[----:B---3--:R-:W-:-:S05]  /*0e10*/  LOP3.LUT R2, R2, 0x300, R3, 0xd8, !PT ;  /* 0x0000030002027812 */ /* 0x008fca00078ed803 */
[----:B------:R3:W-:Y:S02]  /*0e20*/  STS [UR14+0x8], R2 ;  /* 0x00000802ff007988 */ /* 0x0007e4000800080e */
.L_x_30:
[----:B------:R-:W-:Y:S05]  /*0e30*/  @P3 BRA `(.L_x_32) ;  /* 0x0000000000283947 */ /* 0x000fea0003800000 */
[----:B---345:R-:W3:Y:S02]  /*0e40*/  LDS R2, [UR14+0x8] ;  /* 0x0000080eff027984 */ /* 0x038ee40008000800 */
[----:B---3--:R-:W-:-:S05]  /*0e50*/  LOP3.LUT R2, R2, 0x1800, RZ, 0xb8, !PT ;  /* 0x0000180002027812 */ /* 0x008fca00078eb8ff */
[----:B------:R4:W-:Y:S02]  /*0e60*/  STS [UR14+0x8], R2 ;  /* 0x00000802ff007988 */ /* 0x0009e4000800080e */
.L_x_31:
[----:B------:R-:W-:Y:S05]  /*0e70*/  @P3 BREAK.RELIABLE B1 ;  /* 0x0000000000013942 */ /* 0x000fea0003800100 */
[----:B------:R-:W-:Y:S05]  /*0e80*/  @P3 BRA `(.L_x_33) ;  /* 0x0000000000243947 */ /* 0x000fea0003800000 */
[----:B---34-:R-:W3:Y:S01]  /*0e90*/  LDS R2, [UR14+0x8] ;  /* 0x0000080eff027984 */ /* 0x018ee20008000800 */
[----:B------:R-:W-:-:S05]  /*0ea0*/  IMAD.MOV.U32 R3, RZ, RZ, 0x6000 ;  /* 0x00006000ff037424 */ /* 0x000fca00078e00ff */
[----:B---3--:R-:W-:-:S04]  /*0eb0*/  LOP3.LUT R2, R2, 0x6000, R3, 0xd8, !PT ;  /* 0x0000600002027812 */ /* 0x008fc800078ed803 */
[----:B------:R-:W-:-:S05]  /*0ec0*/  LOP3.LUT R2, R2, 0x400000, RZ, 0xb8, !PT ;  /* 0x0040000002027812 */ /* 0x000fca00078eb8ff */
[----:B------:R3:W-:Y:S02]  /*0ed0*/  STS [UR14+0x8], R2 ;  /* 0x00000802ff007988 */ /* 0x0007e4000800080e */
.L_x_32:
[----:B------:R-:W-:Y:S05]  /*0ee0*/  BSYNC.RELIABLE B1 ;  /* 0x0000000000017941 */ /* 0x000fea0003800100 */
.L_x_29:
[----:B---345:R-:W3:Y:S02]  /*0ef0*/  @!P3 LDS R2, [UR14+0x8] ;  /* 0x0000080eff02b984 */ /* 0x038ee40008000800 */
[----:B---3--:R-:W-:-:S05]  /*0f00*/  @!P3 LOP3.LUT R2, R2, 0x8000, RZ, 0xb8, !PT ;  /* 0x000080000202b812 */ /* 0x008fca00078eb8ff */
[----:B------:R5:W-:Y:S02]  /*0f10*/  @!P3 STS [UR14+0x8], R2 ;  /* 0x00000802ff00b988 */ /* 0x000be4000800080e */
.L_x_33:
[----:B------:R-:W-:Y:S05]  /*0f20*/  BSYNC.RECONVERGENT B2 ;  /* 0x0000000000027941 */ /* 0x000fea0003800200 */
.L_x_28:
[----:B------:R-:W-:Y:S05]  /*0f30*/  WARPSYNC.ALL ;  /* 0x0000000000007948 */ /* 0x000fea0003800000 */
[----:B------:R-:W-:Y:S01]  /*0f40*/  NOP ;  /* 0x0000000000007918 */ /* 0x000fe20000000000 */
[----:B------:R-:W-:-:S04]  /*0f50*/  UIADD3 UR5, UPT, UPT, UR4, 0x80, URZ ;  /* 0x0000008004057890 */ /* 0x000fc8000fffe0ff */
[----:B------:R-:W-:-:S04]  /*0f60*/  UIADD3 UR12, UP0, UPT, UR5, UR16, URZ ;  /* 0x00000010050c7290 */ /* 0x000fc8000ff1e0ff */
[----:B------:R-:W-:Y:S01]  /*0f70*/  ULEA.HI.X.SX32 UR13, UR5, UR17, 0x1, UP0 ;  /* 0x00000011050d7291 */ /* 0x000fe200080f0eff */
[----:B------:R-:W-:Y:S11]  /*0f80*/  @P0 BRA `(.L_x_34) ;  /* 0x0000000000300947 */ /* 0x000ff60003800000 */
[----:B---345:R-:W3:Y:S01]  /*0f90*/  S2R R2, SR_LANEID ;  /* 0x0000000000027919 */ /* 0x038ee20000000000 */
[----:B------:R-:W-:Y:S05]  /*0fa0*/  WARPSYNC.ALL ;  /* 0x0000000000007948 */ /* 0x000fea0003800000 */
[----:B------:R-:W-:Y:S01]  /*0fb0*/  NOP ;  /* 0x0000000000007918 */ /* 0x000fe20000000000 */
[----:B---3--:R-:W-:-:S05]  /*0fc0*/  IMAD.SHL.U32 R6, R2, 0x4, RZ ;  /* 0x0000000402067824 */ /* 0x008fca00078e00ff */
[----:B------:R-:W3:Y:S01]  /*0fd0*/  LDS R7, [R6+UR14] ;  /* 0x0000000e06077984 */ /* 0x000ee20008000800 */
[----:B------:R-:W-:-:S05]  /*0fe0*/  IADD3 R2, P1, PT, R6, UR12, RZ ;  /* 0x0000000c06027c10 */ /* 0x000fca000ff3e0ff */
[----:B------:R-:W-:-:S05]  /*0ff0*/  IMAD.X R3, RZ, RZ, UR13, P1 ;  /* 0x0000000dff037e24 */ /* 0x000fca00088e06ff */
[----:B---3--:R3:W4:Y:S01]  /*1000*/  ATOMG.E.EXCH.STRONG.GPU PT, RZ, [R2], R7 ;  /* 0x0000000702ff73a8 */ /* 0x00872200041ee100 */
[----:B------:R-:W-:-:S04]  /*1010*/  DEPBAR {5,4,3,2,1,0} ;  /* 0x0000003f0000791a */ /* 0x000fc80000000000 */
[----:B------:R-:W5:Y:S02]  /*1020*/  CCTL.E.C.LDCU.IV.DEEP [UR12] ;  /* 0x000000000c007540 */ /* 0x000f640009c08000 */
[----:B-----5:R3:W-:Y:S01]  /*1030*/  UTMACCTL.IV [UR12] ;  /* 0x000000000c0079b9 */ /* 0x0207e20008000000 */
[----:B------:R-:W-:Y:S01]  /*1040*/  NOP ;  /* 0x0000000000007918 */ /* 0x000fe20000000000 */
.L_x_34:
[----:B------:R-:W-:Y:S05]  /*1050*/  @P0 BRA `(.L_x_35) ;  /* 0x00000000000c0947 */ /* 0x000fea0003800000 */
[----:B------:R0:W-:Y:S01]  /*1060*/  UTMACMDFLUSH ;  /* 0x00000000000079b7 */ /* 0x0001e20000000000 */
[----:B------:R-:W-:Y:S05]  /*1070*/  @P0 BRA `(.L_x_35) ;  /* 0x0000000000040947 */ /* 0x000fea0003800000 */
[----:B------:R-:W-:-:S04]  /*1080*/  DEPBAR.LE SB0, 0x0 ;  /* 0x000080000000791a */ /* 0x000fc80000000000 */
.L_x_35:
[----:B------:R-:W-:Y:S05]  /*1090*/  WARPSYNC.ALL ;  /* 0x0000000000007948 */ /* 0x000fea0003800000 */
[----:B------:R-:W-:Y:S01]  /*10a0*/  NOP ;  /* 0x0000000000007918 */ /* 0x000fe20000000000 */
[----:B----4-:R-:W-:Y:S06]  /*10b0*/  BAR.SYNC.DEFER_BLOCKING 0x0 ;  /* 0x0000000000007b1d */ /* 0x010fec0000010000 */
[----:B------:R-:W-:Y:S02]  /*10c0*/  BSSY.RECONVERGENT B2, `(.L_x_36) ;  /* 0x000000b000027945 */ /* 0x000fe40003800200 */
[----:B------:R-:W-:Y:S06]  /*10d0*/  BAR.SYNC.DEFER_BLOCKING 0x0 ;  /* 0x0000000000007b1d */ /* 0x000fec0000010000 */
[----:B------:R4:W-:Y:S01]  /*10e0*/  @!P0 STS [R10], RZ ;  /* 0x000000ff0a008388 */ /* 0x0009e20000000800 */
[----:B------:R-:W-:Y:S01]  /*10f0*/  NOP ;  /* 0x0000000000007918 */ /* 0x000fe20000000000 */
[----:B------:R-:W-:Y:S05]  /*1100*/  @P3 BRA `(.L_x_37) ;  /* 0x0000000000183947 */ /* 0x000fea0003800000 */
[----:B---3-5:R-:W3:Y:S01]  /*1110*/  LDS R2, [UR14+0x8] ;  /* 0x0000080eff027984 */ /* 0x028ee20008000800 */
[----:B------:R-:W5:Y:S01]  /*1120*/  LDC.64 R6, c[0x0][0x390] ;  /* 0x0000e400ff067b82 */ /* 0x000f620000000a00 */
[----:B------:R-:W-:Y:S02]  /*1130*/  IMAD.MOV.U32 R3, RZ, RZ, 0x70 ;  /* 0x00000070ff037424 */ /* 0x000fe400078e00ff */
[----:B-----5:R5:W-:Y:S03]  /*1140*/  STS.64 [UR14], R6 ;  /* 0x00000006ff007988 */ /* 0x020be60008000a0e */
[----:B---3--:R-:W-:-:S05]  /*1150*/  LOP3.LUT R2, R2, 0x10, R3, 0xd8, !PT ;  /* 0x0000001002027812 */ /* 0x008fca00078ed803 */
[----:B------:R5:W-:Y:S02]  /*1160*/  STS [UR14+0x8], R2 ;  /* 0x00000802ff007988 */ /* 0x000be4000800080e */
.L_x_37:
[----:B---3--:R-:W-:Y:S05]  /*1170*/  BSYNC.RECONVERGENT B2 ;  /* 0x0000000000027941 */ /* 0x008fea0003800200 */
.L_x_36:
[----:B------:R-:W-:Y:S04]  /*1180*/  BSSY.RECONVERGENT B3, `(.L_x_38) ;  /* 0x0000011000037945 */ /* 0x000fe80003800200 */
[----:B------:R-:W-:Y:S04]  /*1190*/  BSSY.RELIABLE B2, `(.L_x_39) ;  /* 0x000000e000027945 */ /* 0x000fe80003800100 */
[----:B------:R-:W-:Y:S05]  /*11a0*/  @P3 BRA `(.L_x_40) ;  /* 0x0000000000243947 */ /* 0x000fea0003800000 */
[----:B-----5:R-:W3:Y:S01]  /*11b0*/  LDS R2, [UR14+0x34] ;  /* 0x0000340eff027984 */ /* 0x020ee20008000800 */
[----:B------:R-:W-:-:S05]  /*11c0*/  IMAD.MOV.U32 R3, RZ, RZ, 0x3f000000 ;  /* 0x3f000000ff037424 */ /* 0x000fca00078e00ff */
[----:B---3--:R-:W-:-:S05]  /*11d0*/  LOP3.LUT R2, R2, 0xff000000, R3, 0xb8, !PT ;  /* 0xff00000002027812 */ /* 0x008fca00078eb803 */
[----:B------:R3:W-:Y:S01]  /*11e0*/  STS [UR14+0x34], R2 ;  /* 0x00003402ff007988 */ /* 0x0007e2000800080e */
[----:B------:R-:W-:Y:S05]  /*11f0*/  @P3 BRA `(.L_x_41) ;  /* 0x00000000001c3947 */ /* 0x000fea0003800000 */
[----:B---3--:R-:W3:Y:S01]  /*1200*/  LDS R2, [UR14+0x38] ;  /* 0x0000380eff027984 */ /* 0x008ee20008000800 */
[----:B------:R-:W-:-:S05]  /*1210*/  IMAD.MOV.U32 R3, RZ, RZ, 0x7f ;  /* 0x0000007fff037424 */ /* 0x000fca00078e00ff */
[----:B---3--:R-:W-:-:S05]  /*1220*/  LOP3.LUT R2, R2, 0xff, R3, 0xb8, !PT ;  /* 0x000000ff02027812 */ /* 0x008fca00078eb803 */
[----:B------:R3:W-:Y:S02]  /*1230*/  STS [UR14+0x38], R2 ;  /* 0x00003802ff007988 */ /* 0x0007e4000800080e */
.L_x_40:
[----:B------:R-:W-:Y:S05]  /*1240*/  @P3 BREAK.RELIABLE B2 ;  /* 0x0000000000023942 */ /* 0x000fea0003800100 */
[----:B------:R-:W-:Y:S05]  /*1250*/  @P3 BRA `(.L_x_42) ;  /* 0x00000000000c3947 */ /* 0x000fea0003800000 */
[----:B------:R2:W-:Y:S02]  /*1260*/  STS [UR14+0x20], R5 ;  /* 0x00002005ff007988 */ /* 0x0005e4000800080e */
.L_x_41:
[----:B------:R-:W-:Y:S05]  /*1270*/  BSYNC.RELIABLE B2 ;  /* 0x0000000000027941 */ /* 0x000fea0003800100 */
.L_x_39:
[----:B------:R2:W-:Y:S02]  /*1280*/  @!P3 STS [UR14+0x24], R4 ;  /* 0x00002404ff00b988 */ /* 0x0005e4000800080e */
.L_x_42:
[----:B------:R-:W-:Y:S05]  /*1290*/  BSYNC.RECONVERGENT B3 ;  /* 0x0000000000037941 */ /* 0x000fea0003800200 */
.L_x_38:
[----:B------:R-:W-:Y:S05]  /*12a0*/  WARPSYNC.ALL ;  /* 0x0000000000007948 */ /* 0x000fea0003800000 */
[----:B------:R-:W-:Y:S01]  /*12b0*/  NOP ;  /* 0x0000000000007918 */ /* 0x000fe20000000000 */
[----:B------:R-:W-:Y:S04]  /*12c0*/  BSSY.RECONVERGENT B3, `(.L_x_43) ;  /* 0x000000e000037945 */ /* 0x000fe80003800200 */
[----:B------:R-:W-:Y:S05]  /*12d0*/  @P3 BRA `(.L_x_44) ;  /* 0x0000000000303947 */ /* 0x000fea0003800000 */
[----:B------:R-:W2:Y:S02]  /*12e0*/  LDS R3, [UR14+0x34] ;  /* 0x0000340eff037984 */ /* 0x000ea40008000800 */
[----:B--2---:R-:W2:Y:S02]  /*12f0*/  LDC.64 R4, c[0x0][0x3b8] ;  /* 0x0000ee00ff047b82 */ /* 0x004ea40000000a00 */
[----:B---3-5:R-:W3:Y:S01]  /*1300*/  LDS R2, [UR14+0x1c] ;  /* 0x00001c0eff027984 */ /* 0x028ee20008000800 */
[C---:B--2---:R-:W-:Y:S01]  /*1310*/  SHF.L.U64.HI R5, R4.reuse, 0x1, R5 ;  /* 0x0000000104057819 */ /* 0x044fe20000010205 */
[----:B------:R-:W-:-:S03]  /*1320*/  IMAD.SHL.U32 R4, R4, 0x2, RZ ;  /* 0x0000000204047824 */ /* 0x000fc600078e00ff */
[--C-:B------:R-:W-:Y:S02]  /*1330*/  SHF.R.U32.HI R7, RZ, 0x4, R5.reuse ;  /* 0x00000004ff077819 */ /* 0x100fe40000011605 */
[----:B------:R-:W-:-:S05]  /*1340*/  SHF.R.U64 R4, R4, 0x4, R5 ;  /* 0x0000000404047819 */ /* 0x000fca0000001205 */
[----:B------:R2:W-:Y:S01]  /*1350*/  STS [UR14+0xc], R4 ;  /* 0x00000c04ff007988 */ /* 0x0005e2000800080e */
[----:B------:R-:W-:Y:S02]  /*1360*/  LOP3.LUT R3, R3, 0x7, RZ, 0xb8, !PT ;  /* 0x0000000703037812 */ /* 0x000fe400078eb8ff */
[----:B---3--:R-:W-:-:S03]  /*1370*/  LOP3.LUT R2, R2, 0xf, R7, 0xb8, !PT ;  /* 0x0000000f02027812 */ /* 0x008fc600078eb807 */
[----:B------:R2:W-:Y:S04]  /*1380*/  STS [UR14+0x34], R3 ;  /* 0x00003403ff007988 */ /* 0x0005e8000800080e */
[----:B------:R2:W-:Y:S02]  /*1390*/  STS [UR14+0x1c], R2 ;  /* 0x00001c02ff007988 */ /* 0x0005e4000800080e */
.L_x_44:
[----:B------:R-:W-:Y:S05]  /*13a0*/  BSYNC.RECONVERGENT B3 ;  /* 0x0000000000037941 */ /* 0x000fea0003800200 */
.L_x_43:
[----:B------:R-:W-:Y:S04]  /*13b0*/  BSSY.RECONVERGENT B4, `(.L_x_45) ;  /* 0x000001a000047945 */ /* 0x000fe80003800200 */
[----:B------:R-:W-:Y:S04]  /*13c0*/  BSSY.RELIABLE B3, `(.L_x_46) ;  /* 0x0000015000037945 */ /* 0x000fe80003800100 */
[----:B------:R-:W-:Y:S05]  /*13d0*/  @P3 BRA `(.L_x_47) ;  /* 0x0000000000203947 */ /* 0x000fea0003800000 */
[----:B--23-5:R-:W2:Y:S02]  /*13e0*/  LDS R2, [UR14+0x34] ;  /* 0x0000340eff027984 */ /* 0x02cea40008000800 */
[----:B--2---:R-:W-:-:S05]  /*13f0*/  LOP3.LUT R2, R2, 0x38, RZ, 0xb8, !PT ;  /* 0x0000003802027812 */ /* 0x004fca00078eb8ff */
[----:B------:R2:W-:Y:S01]  /*1400*/  STS [UR14+0x34], R2 ;  /* 0x00003402ff007988 */ /* 0x0005e2000800080e */
[----:B------:R-:W-:Y:S05]  /*1410*/  @P3 BRA `(.L_x_48) ;  /* 0x0000000000203947 */ /* 0x000fea0003800000 */
[----:B--2---:R-:W2:Y:S01]  /*1420*/  LDS R2, [UR14+0x8] ;  /* 0x0000080eff027984 */ /* 0x004ea20008000800 */
[----:B------:R-:W-:-:S05]  /*1430*/  IMAD.MOV.U32 R3, RZ, RZ, 0x780 ;  /* 0x00000780ff037424 */ /* 0x000fca00078e00ff */
[----:B--2---:R-:W-:-:S05]  /*1440*/  LOP3.LUT R2, R2, 0x300, R3, 0xd8, !PT ;  /* 0x0000030002027812 */ /* 0x004fca00078ed803 */
[----:B------:R2:W-:Y:S02]  /*1450*/  STS [UR14+0x8], R2 ;  /* 0x00000802ff007988 */ /* 0x0005e4000800080e */
.L_x_47:
[----:B------:R-:W-:Y:S05]  /*1460*/  @P3 BRA `(.L_x_49) ;  /* 0x0000000000283947 */ /* 0x000fea0003800000 */
[----:B--23-5:R-:W2:Y:S02]  /*1470*/  LDS R2, [UR14+0x8] ;  /* 0x0000080eff027984 */ /* 0x02cea40008000800 */
[----:B--2---:R-:W-:-:S05]  /*1480*/  LOP3.LUT R2, R2, 0x1800, RZ, 0xb8, !PT ;  /* 0x0000180002027812 */ /* 0x004fca00078eb8ff */
[----:B------:R3:W-:Y:S02]  /*1490*/  STS [UR14+0x8], R2 ;  /* 0x00000802ff007988 */ /* 0x0007e4000800080e */
.L_x_48:
[----:B------:R-:W-:Y:S05]  /*14a0*/  @P3 BREAK.RELIABLE B3 ;  /* 0x0000000000033942 */ /* 0x000fea0003800100 */
[----:B------:R-:W-:Y:S05]  /*14b0*/  @P3 BRA `(.L_x_50) ;  /* 0x0000000000243947 */ /* 0x000fea0003800000 */
[----:B--23--:R-:W2:Y:S01]  /*14c0*/  LDS R2, [UR14+0x8] ;  /* 0x0000080eff027984 */ /* 0x00cea20008000800 */
[----:B------:R-:W-:-:S05]  /*14d0*/  IMAD.MOV.U32 R3, RZ, RZ, 0x6000 ;  /* 0x00006000ff037424 */ /* 0x000fca00078e00ff */
[----:B--2---:R-:W-:-:S04]  /*14e0*/  LOP3.LUT R2, R2, 0x6000, R3, 0xd8, !PT ;  /* 0x0000600002027812 */ /* 0x004fc800078ed803 */
[----:B------:R-:W-:-:S05]  /*14f0*/  LOP3.LUT R2, R2, 0x400000, RZ, 0xb8, !PT ;  /* 0x0040000002027812 */ /* 0x000fca00078eb8ff */
[----:B------:R2:W-:Y:S02]  /*1500*/  STS [UR14+0x8], R2 ;  /* 0x00000802ff007988 */ /* 0x0005e4000800080e */
.L_x_49:
[----:B------:R-:W-:Y:S05]  /*1510*/  BSYNC.RELIABLE B3 ;  /* 0x0000000000037941 */ /* 0x000fea0003800100 */
.L_x_46:
[----:B--23-5:R-:W2:Y:S02]  /*1520*/  @!P3 LDS R2, [UR14+0x8] ;  /* 0x0000080eff02b984 */ /* 0x02cea40008000800 */
[----:B--2---:R-:W-:-:S05]  /*1530*/  @!P3 LOP3.LUT R2, R2, 0x8000, RZ, 0xb8, !PT ;  /* 0x000080000202b812 */ /* 0x004fca00078eb8ff */
[----:B------:R5:W-:Y:S02]  /*1540*/  @!P3 STS [UR14+0x8], R2 ;  /* 0x00000802ff00b988 */ /* 0x000be4000800080e */
.L_x_50:
[----:B------:R-:W-:Y:S05]  /*1550*/  BSYNC.RECONVERGENT B4 ;  /* 0x0000000000047941 */ /* 0x000fea0003800200 */
.L_x_45:
[----:B------:R-:W-:Y:S05]  /*1560*/  WARPSYNC.ALL ;  /* 0x0000000000007948 */ /* 0x000fea0003800000 */
[----:B------:R-:W-:Y:S01]  /*1570*/  NOP ;  /* 0x0000000000007918 */ /* 0x000fe20000000000 */
[----:B------:R-:W-:-:S04]  /*1580*/  UIADD3 UR4, UPT, UPT, UR4, 0x100, URZ ;  /* 0x0000010004047890 */ /* 0x000fc8000fffe0ff */
[----:B------:R-:W-:-:S04]  /*1590*/  UIADD3 UR16, UP0, UPT, UR4, UR16, URZ ;  /* 0x0000001004107290 */ /* 0x000fc8000ff1e0ff */
[----:B------:R-:W-:Y:S01]  /*15a0*/  ULEA.HI.X.SX32 UR17, UR4, UR17, 0x1, UP0 ;  /* 0x0000001104117291 */ /* 0x000fe200080f0eff */
[----:B------:R-:W-:Y:S11]  /*15b0*/  @P0 BRA `(.L_x_51) ;  /* 0x0000000000300947 */ /* 0x000ff60003800000 */
[----:B--23-5:R-:W2:Y:S01]  /*15c0*/  S2R R2, SR_LANEID ;  /* 0x0000000000027919 */ /* 0x02cea20000000000 */
[----:B------:R-:W-:Y:S05]  /*15d0*/  WARPSYNC.ALL ;  /* 0x0000000000007948 */ /* 0x000fea0003800000 */
[----:B------:R-:W-:Y:S01]  /*15e0*/  NOP ;  /* 0x0000000000007918 */ /* 0x000fe20000000000 */
[----:B--2---:R-:W-:-:S05]  /*15f0*/  IMAD.SHL.U32 R4, R2, 0x4, RZ ;  /* 0x0000000402047824 */ /* 0x004fca00078e00ff */
[----:B------:R-:W2:Y:S01]  /*1600*/  LDS R5, [R4+UR14] ;  /* 0x0000000e04057984 */ /* 0x000ea20008000800 */
[----:B------:R-:W-:-:S05]  /*1610*/  IADD3 R2, P1, PT, R4, UR16, RZ ;  /* 0x0000001004027c10 */ /* 0x000fca000ff3e0ff */
[----:B------:R-:W-:-:S05]  /*1620*/  IMAD.X R3, RZ, RZ, UR17, P1 ;  /* 0x00000011ff037e24 */ /* 0x000fca00088e06ff */
[----:B--2---:R2:W3:Y:S01]  /*1630*/  ATOMG.E.EXCH.STRONG.GPU PT, RZ, [R2], R5 ;  /* 0x0000000502ff73a8 */ /* 0x0044e200041ee100 */
[----:B------:R-:W-:-:S04]  /*1640*/  DEPBAR {5,4,3,2,1,0} ;  /* 0x0000003f0000791a */ /* 0x000fc80000000000 */
[----:B------:R-:W5:Y:S02]  /*1650*/  CCTL.E.C.LDCU.IV.DEEP [UR16] ;  /* 0x0000000010007540 */ /* 0x000f640009c08000 */
[----:B-----5:R2:W-:Y:S01]  /*1660*/  UTMACCTL.IV [UR16] ;  /* 0x00000000100079b9 */ /* 0x0205e20008000000 */
[----:B------:R-:W-:Y:S01]  /*1670*/  NOP ;  /* 0x0000000000007918 */ /* 0x000fe20000000000 */
.L_x_51:
[----:B------:R-:W-:Y:S05]  /*1680*/  @P0 BRA `(.L_x_52) ;  /* 0x00000000000c0947 */ /* 0x000fea0003800000 */
[----:B------:R0:W-:Y:S01]  /*1690*/  UTMACMDFLUSH ;  /* 0x00000000000079b7 */ /* 0x0001e20000000000 */
[----:B------:R-:W-:Y:S05]  /*16a0*/  @P0 BRA `(.L_x_52) ;  /* 0x0000000000040947 */ /* 0x000fea0003800000 */
[----:B------:R-:W-:-:S04]  /*16b0*/  DEPBAR.LE SB0, 0x0 ;  /* 0x000080000000791a */ /* 0x000fc80000000000 */
.L_x_52:
[----:B------:R-:W-:Y:S05]  /*16c0*/  WARPSYNC.ALL ;  /* 0x0000000000007948 */ /* 0x000fea0003800000 */
[----:B------:R-:W-:Y:S01]  /*16d0*/  NOP ;  /* 0x0000000000007918 */ /* 0x000fe20000000000 */
[----:B---3--:R-:W-:Y:S01]  /*16e0*/  BAR.SYNC.DEFER_BLOCKING 0x0 ;  /* 0x0000000000007b1d */ /* 0x008fe20000010000 */
[----:B------:R-:W-:Y:S01]  /*16f0*/  ISETP.GE.AND P0, PT, R12, 0x1, PT ;  /* 0x000000010c00780c */ /* 0x000fe20003f06270 */
[----:B------:R-:W-:Y:S01]  /*1700*/  USHF.L.U32 UR15, UR15, 0x8, URZ ;  /* 0x000000080f0f7899 */ /* 0x000fe200080006ff */
[----:B--2--5:R-:W-:Y:S01]  /*1710*/  SHF.R.U32.HI R2, RZ, 0x5, R0 ;  /* 0x00000005ff027819 */ /* 0x024fe20000011600 */
[----:B------:R-:W-:-:S02]  /*1720*/  USHF.L.U32 UR11, UR11, 0x7, URZ ;  /* 0x000000070b0b7899 */ /* 0x000fc400080006ff */
[----:B------:R-:W-:Y:S01]  /*1730*/  VOTEU.ALL UP0, P3 ;  /* 0x0000000000ff7886 */ /* 0x000fe20001800000 */
[----:B------:R-:W-:Y:S01]  /*1740*/  UMOV UR4, 0x1 ;  /* 0x0000000100047882 */ /* 0x000fe20000000000 */
[----:B------:R-:W-:Y:S01]  /*1750*/  VOTEU.ALL UP1, P3 ;  /* 0x0000000000ff7886 */ /* 0x000fe20001820000 */
[----:B------:R-:W-:Y:S02]  /*1760*/  R2UR UR18, R2 ;  /* 0x00000000021272ca */ /* 0x000fe400000e0000 */
[----:B------:R-:W-:-:S04]  /*1770*/  @!UP0 UIADD3 UR8, UPT, UPT, -UR4, 0x100000, URZ ;  /* 0x0010000004088890 */ /* 0x000fc8000fffe1ff */
[----:B------:R-:W-:Y:S02]  /*1780*/  @!UP0 USHF.L.U32 UR9, UR8, 0xb, URZ ;  /* 0x0000000b08098899 */ /* 0x000fe400080006ff */
[----:B------:R-:W-:Y:S02]  /*1790*/  @!UP0 USHF.L.U32 UR8, UR8, 0x1, URZ ;  /* 0x0000000108088899 */ /* 0x000fe400080006ff */
[----:B------:R-:W-:-:S04]  /*17a0*/  @!UP0 UIADD3 UR4, UPT, UPT, -UR4, 0x100000, URZ ;  /* 0x0010000004048890 */ /* 0x000fc8000fffe1ff */
[----:B------:R-:W-:Y:S02]  /*17b0*/  @!UP0 USHF.L.U32 UR5, UR4, 0xb, URZ ;  /* 0x0000000b04058899 */ /* 0x000fe400080006ff */
[----:B------:R-:W-:Y:S01]  /*17c0*/  @!UP0 USHF.L.U32 UR4, UR4, 0x1, URZ ;  /* 0x0000000104048899 */ /* 0x000fe200080006ff */
[----:B------:R-:W-:Y:S01]  /*17d0*/  VOTEU.ALL UP0, P3 ;  /* 0x0000000000ff7886 */ /* 0x000fe20001800000 */
[----:B------:R-:W2:Y:S04]  /*17e0*/  FENCE.VIEW.ASYNC.S ;  /* 0x00000000000073c6 */ /* 0x000ea80000000000 */
[----:B--2---:R2:W3:Y:S06]  /*17f0*/  @!UP0 SYNCS.EXCH.64 URZ, [UR14+0x18000], UR8 ;  /* 0x018000080eff85b2 */ /* 0x0044ec0008000100 */
[----:B------:R2:W5:Y:S01]  /*1800*/  @!UP1 SYNCS.EXCH.64 URZ, [UR14+0x18010], UR4 ;  /* 0x018010040eff95b2 */ /* 0x0005620008000100 */
[----:B------:R-:W-:Y:S05]  /*1810*/  @!P0 BRA `(.L_x_53) ;  /* 0x00000008009c8947 */ /* 0x000fea0003800000 */
[----:B---3-5:R-:W-:Y:S01]  /*1820*/  BAR.SYNC.DEFER_BLOCKING 0x0 ;  /* 0x0000000000007b1d */ /* 0x028fe20000010000 */
[----:B------:R-:W-:Y:S01]  /*1830*/  ELECT P1, URZ, PT ;  /* 0x0000000000ff782f */ /* 0x000fe20003820000 */
[----:B------:R-:W-:Y:S01]  /*1840*/  @!P3 IMAD.MOV.U32 R2, RZ, RZ, 0x18000 ;  /* 0x00018000ff02b424 */ /* 0x000fe200078e00ff */
[----:B--2---:R-:W-:Y:S02]  /*1850*/  UIADD3 UR4, UPT, UPT, UR14, 0x10000, URZ ;  /* 0x000100000e047890 */ /* 0x004fe4000fffe0ff */
[----:B------:R-:W-:Y:S01]  /*1860*/  ISETP.LT.U32.AND P1, PT, R132, 0x40, P1 ;  /* 0x000000408400780c */ /* 0x000fe20000f21070 */
[----:B------:R-:W-:Y:S01]  /*1870*/  ULOP3.LUT UR5, UR18, 0x1, URZ, 0xc0, !UPT ;  /* 0x0000000112057892 */ /* 0x000fe2000f8ec0ff */
[----:B------:R-:W-:-:S03]  /*1880*/  ELECT P0, URZ, PT ;  /* 0x0000000000ff782f */ /* 0x000fc60003800000 */
[----:B------:R-:W-:Y:S02]  /*1890*/  ULEA UR8, UR5, UR4, 0xe ;  /* 0x0000000405087291 */ /* 0x000fe4000f8e70ff */
[----:B------:R-:W-:Y:S01]  /*18a0*/  USHF.L.U32 UR10, UR5, 0x6, URZ ;  /* 0x00000006050a7899 */ /* 0x000fe200080006ff */
[----:B------:R-:W-:Y:S01]  /*18b0*/  ISETP.LT.U32.AND P0, PT, R132, 0x80, P0 ;  /* 0x000000808400780c */ /* 0x000fe20000701070 */
[----:B------:R-:W-:Y:S02]  /*18c0*/  ULOP3.LUT UR19, UR18, 0x3, URZ, 0xc0, !UPT ;  /* 0x0000000312137892 */ /* 0x000fe4000f8ec0ff */
[----:B------:R-:W-:Y:S02]  /*18d0*/  USHF.R.U32.HI UR26, URZ, 0x4, UR14 ;  /* 0x00000004ff1a7899 */ /* 0x000fe4000801160e */
[----:B------:R-:W-:Y:S01]  /*18e0*/  VOTEU.ANY UP1, P1 ;  /* 0x0000000000ff7886 */ /* 0x000fe20000820100 */
[----:B------:R-:W-:Y:S02]  /*18f0*/  ULEA UR28, UR19, UR14, 0xe ;  /* 0x0000000e131c7291 */ /* 0x000fe4000f8e70ff */
[----:B------:R-:W-:-:S02]  /*1900*/  ULEA UR30, UR19, UR15, 0x6 ;  /* 0x0000000f131e7291 */ /* 0x000fc4000f8e30ff */
[----:B------:R-:W-:Y:S02]  /*1910*/  @UP1 UIADD3 UR9, UPT, UPT, UR14, 0x18000, URZ ;  /* 0x000180000e091890 */ /* 0x000fe4000fffe0ff */
[----:B------:R2:W-:Y:S01]  /*1920*/  @!P3 SYNCS.ARRIVE.TRANS64 RZ, [UR14+0x18000], R2 ;  /* 0x01800002ffffb9a7 */ /* 0x0005e2000800000e */
[----:B------:R-:W-:Y:S01]  /*1930*/  VOTEU.ANY UP1, P1 ;  /* 0x0000000000ff7886 */ /* 0x000fe20000820100 */
[----:B------:R-:W-:Y:S01]  /*1940*/  BAR.SYNC.DEFER_BLOCKING 0x0 ;  /* 0x0000000000007b1d */ /* 0x000fe20000010000 */
[----:B------:R-:W-:Y:S02]  /*1950*/  USHF.R.U32.HI UR4, URZ, 0x4, UR4 ;  /* 0x00000004ff047899 */ /* 0x000fe40008011604 */
[----:B------:R-:W-:Y:S02]  /*1960*/  USGXT.U32 UR26, UR26, 0xe ;  /* 0x0000000e1a1a789a */ /* 0x000fe40008000000 */
[----:B------:R-:W-:Y:S01]  /*1970*/  USGXT.U32 UR22, UR4, 0xe ;  /* 0x0000000e0416789a */ /* 0x000fe20008000000 */
[----:B------:R-:W-:Y:S01]  /*1980*/  VOTEU.ANY UP0, P0 ;  /* 0x0000000000ff7886 */ /* 0x000fe20000000100 */
[----:B------:R-:W-:Y:S01]  /*1990*/  VOTEU.ANY UP2, P0 ;  /* 0x0000000000ff7886 */ /* 0x000fe20000040100 */
[----:B------:R-:W-:Y:S01]  /*19a0*/  UMOV UR4, URZ ;  /* 0x000000ff00047c82 */ /* 0x000fe20008000000 */
[----:B------:R-:W-:Y:S01]  /*19b0*/  UMOV UR23, 0x40004040 ;  /* 0x4000404000177882 */ /* 0x000fe20000000000 */
[----:B------:R-:W-:Y:S01]  /*19c0*/  UMOV UR27, 0x40004040 ;  /* 0x40004040001b7882 */ /* 0x000fe20000000000 */
[----:B------:R-:W-:Y:S01]  /*19d0*/  @UP0 UIADD3 UR29, UPT, UPT, UR14, 0x18000, URZ ;  /* 0x000180000e1d0890 */ /* 0x000fe2000fffe0ff */
[----:B------:R-:W-:Y:S01]  /*19e0*/  @UP0 UMOV UR31, URZ ;  /* 0x000000ff001f0c82 */ /* 0x000fe20008000000 */
[----:B------:R-:W-:-:S02]  /*19f0*/  UIADD3 UR20, UP0, UPT, UR26, 0x4000080, URZ ;  /* 0x040000801a147890 */ /* 0x000fc4000ff1e0ff */
[----:B------:R-:W-:Y:S02]  /*1a00*/  ULOP3.LUT UR26, UR26, 0x4000000, URZ, 0xfc, !UPT ;  /* 0x040000001a1a7892 */ /* 0x000fe4000f8efcff */
[----:B------:R-:W-:Y:S02]  /*1a10*/  UIADD3.X UR21, UPT, UPT, UR4, 0x40004040, URZ, UP0, !UPT ;  /* 0x4000404004157890 */ /* 0x000fe400087fe4ff */
[----:B------:R-:W-:Y:S02]  /*1a20*/  UIADD3 UR24, UP0, UPT, UR22, 0x2, URZ ;  /* 0x0000000216187890 */ /* 0x000fe4000ff1e0ff */
[----:B------:R-:W-:Y:S01]  /*1a30*/  UIADD3.64 UR34, UPT, UPT, UR20, 0x80, URZ ;  /* 0x0000008014227897 */ /* 0x000fe2000fffe0ff */
[----:B------:R2:W-:Y:S01]  /*1a40*/  @UP1 UTMALDG.2D [UR8], [UR6] ;  /* 0x00000008060015b4 */ /* 0x0005e20008008000 */
[----:B------:R-:W-:Y:S02]  /*1a50*/  UIADD3.X UR25, UPT, UPT, UR4, 0x40004040, URZ, UP0, !UPT ;  /* 0x4000404004197890 */ /* 0x000fe400087fe4ff */
[----:B------:R-:W-:-:S02]  /*1a60*/  UIADD3.64 UR36, UPT, UPT, UR20, 0x100, URZ ;  /* 0x0000010014247897 */ /* 0x000fc4000fffe0ff */
[----:B------:R-:W-:Y:S02]  /*1a70*/  UIADD3.64 UR38, UPT, UPT, UR20, 0x180, URZ ;  /* 0x0000018014267897 */ /* 0x000fe4000fffe0ff */
[----:B------:R-:W-:Y:S01]  /*1a80*/  UIADD3.64 UR40, UPT, UPT, UR20, 0x200, URZ ;  /* 0x0000020014287897 */ /* 0x000fe2000fffe0ff */
[----:B------:R3:W-:Y:S06]  /*1a90*/  MEMBAR.ALL.CTA ;  /* 0x0000000000007992 */ /* 0x0007ec0000008000 */
[----:B---3--:R-:W3:Y:S01]  /*1aa0*/  FENCE.VIEW.ASYNC.S ;  /* 0x00000000000073c6 */ /* 0x008ee20000000000 */
[----:B------:R-:W-:-:S02]  /*1ab0*/  UIADD3.64 UR42, UPT, UPT, UR20, 0x280, URZ ;  /* 0x00000280142a7897 */ /* 0x000fc4000fffe0ff */
[----:B------:R-:W-:Y:S02]  /*1ac0*/  UIADD3.64 UR44, UPT, UPT, UR20, 0x300, URZ ;  /* 0x00000300142c7897 */ /* 0x000fe4000fffe0ff */
[----:B------:R-:W-:Y:S02]  /*1ad0*/  UIADD3.64 UR46, UPT, UPT, UR24, 0x2, URZ ;  /* 0x00000002182e7897 */ /* 0x000fe4000fffe0ff */
[----:B------:R-:W-:Y:S02]  /*1ae0*/  UIADD3.64 UR48, UPT, UPT, UR24, 0x4, URZ ;  /* 0x0000000418307897 */ /* 0x000fe4000fffe0ff */
[----:B------:R-:W-:Y:S02]  /*1af0*/  UIADD3.64 UR50, UPT, UPT, UR24, 0x3fe, URZ ;  /* 0x000003fe18327897 */ /* 0x000fe4000fffe0ff */
[----:B------:R-:W-:Y:S02]  /*1b00*/  UIADD3.64 UR52, UPT, UPT, UR24, 0x400, URZ ;  /* 0x0000040018347897 */ /* 0x000fe4000fffe0ff */
[----:B------:R-:W-:-:S02]  /*1b10*/  UIADD3.64 UR54, UPT, UPT, UR24, 0x402, URZ ;  /* 0x0000040218367897 */ /* 0x000fc4000fffe0ff */
[----:B------:R-:W-:Y:S02]  /*1b20*/  UIADD3.64 UR56, UPT, UPT, UR24, 0x404, URZ ;  /* 0x0000040418387897 */ /* 0x000fe4000fffe0ff */
[----:B------:R-:W-:Y:S01]  /*1b30*/  UISETP.NE.U32.AND UP0, UPT, UR18, URZ, UPT ;  /* 0x000000ff1200728c */ /* 0x000fe2000bf05070 */
[----:B---3--:R-:W-:Y:S06]  /*1b40*/  BAR.SYNC.DEFER_BLOCKING 0x0 ;  /* 0x0000000000007b1d */ /* 0x008fec0000010000 */
[----:B------:R2:W-:Y:S02]  /*1b50*/  @UP2 UTMALDG.2D [UR28], [UR12] ;  /* 0x0000001c0c0025b4 */ /* 0x0005e40008008000 */
[----:B------:R-:W-:Y:S06]  /*1b60*/  BAR.SYNC.DEFER_BLOCKING 0x0 ;  /* 0x0000000000007b1d */ /* 0x000fec0000010000 */
[----:B------:R-:W3:Y:S02]  /*1b70*/  SYNCS.PHASECHK.TRANS64.TRYWAIT P0, [UR14+0x18000], RZ ;  /* 0x018000ffff0075a7 */ /* 0x000ee4000800110e */
[----:B--23--:R-:W-:Y:S05]  /*1b80*/  @!P0 BRA `(.L_x_54) ;  /* 0x00000010004c8947 */ /* 0x00cfea0003800000 */
.L_x_66:
[----:B------:R-:W-:Y:S05]  /*1b90*/  BRA.U UP0, `(.L_x_55) ;  /* 0x0000000100647547 */ /* 0x000fea000b800000 */
[----:B------:R-:W-:Y:S01]  /*1ba0*/  UMOV UR4, 0x0 ;  /* 0x0000000000047882 */ /* 0x000fe20000000000 */
[----:B------:R-:W-:Y:S01]  /*1bb0*/  UMOV UR5, 0x8410010 ;  /* 0x0841001000057882 */ /* 0x000fe20000000000 */
[----:B------:R-:W-:Y:S01]  /*1bc0*/  UMOV UR8, 0x0 ;  /* 0x0000000000087882 */ /* 0x000fe20000000000 */
[----:B------:R-:W-:Y:S01]  /*1bd0*/  UMOV UR9, 0x8410010 ;  /* 0x0841001000097882 */ /* 0x000fe20000000000 */
[----:B------:R-:W-:Y:S01]  /*1be0*/  UMOV UR28, 0x0 ;  /* 0x00000000001c7882 */ /* 0x000fe20000000000 */
[----:B------:R-:W-:Y:S01]  /*1bf0*/  UMOV UR29, 0x8410010 ;  /* 0x08410010001d7882 */ /* 0x000fe20000000000 */
[----:B------:R2:W-:Y:S01]  /*1c00*/  UTCHMMA gdesc[UR22], gdesc[UR26], tmem[UR32], tmem[UR4], idesc[UR5], !UPT ;  /* 0x00ff041a160075ea */ /* 0x0005e2000f800020 */
[----:B------:R-:W-:Y:S01]  /*1c10*/  UMOV UR30, 0x0 ;  /* 0x00000000001e7882 */ /* 0x000fe20000000000 */
[----:B------:R-:W-:Y:S01]  /*1c20*/  UMOV UR31, 0x8410010 ;  /* 0x08410010001f7882 */ /* 0x000fe20000000000 */
[----:B------:R2:W-:Y:S01]  /*1c30*/  UTCHMMA gdesc[UR24], gdesc[UR20], tmem[UR32], tmem[UR8], idesc[UR9], UPT ;  /* 0x00ff0814180075ea */ /* 0x0005e2000b800020 */
        /* <DEDUP_REMOVED lines=12> */
[----:B------:R2:W-:Y:S01]  /*1d00*/  UTCHMMA gdesc[UR54], gdesc[UR42], tmem[UR32], tmem[UR62], idesc[UR63], UPT ;  /* 0x00ff3e2a360075ea */ /* 0x0005e2000b800020 */
[----:B------:R2:W-:Y:S01]  /*1d10*/  UTCHMMA gdesc[UR56], gdesc[UR44], tmem[UR32], tmem[UR64], idesc[UR65], UPT ;  /* 0x00ff402c380075ea */ /* 0x0005e2000b800020 */
[----:B------:R-:W-:Y:S01]  /*1d20*/  NOP ;  /* 0x0000000000007918 */ /* 0x000fe20000000000 */
.L_x_55:
[----:B------:R-:W-:Y:S01]  /*1d30*/  ELECT P0, URZ, PT ;  /* 0x0000000000ff782f */ /* 0x000fe20003800000 */
[----:B--2---:R-:W-:-:S03]  /*1d40*/  UIADD3 UR4, UPT, UPT, UR14, 0x18010, URZ ;  /* 0x000180100e047890 */ /* 0x004fc6000fffe0ff */
[----:B------:R-:W-:Y:S01]  /*1d50*/  ISETP.LT.U32.AND P0, PT, R132, 0x20, P0 ;  /* 0x000000208400780c */ /* 0x000fe20000701070 */
[----:B------:R-:W-:-:S12]  /*1d60*/  UMOV UR5, URZ ;  /* 0x000000ff00057c82 */ /* 0x000fd80008000000 */
[----:B------:R-:W-:Y:S01]  /*1d70*/  VOTEU.ANY UP0, P0 ;  /* 0x0000000000ff7886 */ /* 0x000fe20000000100 */
[----:B------:R-:W-:Y:S01]  /*1d80*/  VOTEU.ANY UP1, P0 ;  /* 0x0000000000ff7886 */ /* 0x000fe20000020100 */
[----:B------:R-:W-:-:S03]  /*1d90*/  ISETP.GE.U32.AND P0, PT, R12, 0x81, PT ;  /* 0x000000810c00780c */ /* 0x000fc60003f06070 */
[----:B------:R-:W-:Y:S02]  /*1da0*/  @UP0 UMOV UR8, UR4 ;  /* 0x0000000400080c82 */ /* 0x000fe40008000000 */
[----:B------:R2:W-:Y:S01]  /*1db0*/  @UP1 UTCBAR [UR8], URZ ;  /* 0x000000ff080013e9 */ /* 0x0005e200080000ff */
[----:B------:R-:W-:Y:S06]  /*1dc0*/  BAR.SYNC.DEFER_BLOCKING 0x0 ;  /* 0x0000000000007b1d */ /* 0x000fec0000010000 */
[----:B------:R-:W3:Y:S02]  /*1dd0*/  SYNCS.PHASECHK.TRANS64.TRYWAIT P1, [UR14+0x18010], RZ ;  /* 0x018010ffff0075a7 */ /* 0x000ee4000802110e */
[----:B--23--:R-:W-:Y:S05]  /*1de0*/  @!P1 BRA `(.L_x_56) ;  /* 0x0000000c00c09947 */ /* 0x00cfea0003800000 */
.L_x_67:
[----:B------:R-:W-:Y:S05]  /*1df0*/  @!P0 BRA `(.L_x_53) ;  /* 0x0000000400248947 */ /* 0x000fea0003800000 */
[----:B------:R-:W-:Y:S01]  /*1e00*/  IMAD.MOV.U32 R2, RZ, RZ, 0x1 ;  /* 0x00000001ff027424 */ /* 0x000fe200078e00ff */
[----:B------:R-:W2:Y:S01]  /*1e10*/  LDCU UR33, c[0x0][0x3a0] ;  /* 0x00007400ff2177ac */ /* 0x000ea20008000800 */
[----:B------:R-:W-:-:S05]  /*1e20*/  UMOV UR31, 0x80 ;  /* 0x00000080001f7882 */ /* 0x000fca0000000000 */
.L_x_60:
[----:B------:R-:W-:Y:S01]  /*1e30*/  BAR.SYNC.DEFER_BLOCKING 0x0 ;  /* 0x0000000000007b1d */ /* 0x000fe20000010000 */
[----:B------:R-:W-:Y:S01]  /*1e40*/  ELECT P1, URZ, PT ;  /* 0x0000000000ff782f */ /* 0x000fe20003820000 */
[----:B------:R-:W-:Y:S01]  /*1e50*/  @!P3 IMAD.MOV.U32 R3, RZ, RZ, 0x18000 ;  /* 0x00018000ff03b424 */ /* 0x000fe200078e00ff */
[----:B------:R-:W-:Y:S02]  /*1e60*/  ULOP3.LUT UR10, UR18, 0x1, URZ, 0xc0, !UPT ;  /* 0x00000001120a7892 */ /* 0x000fe4000f8ec0ff */
[C---:B------:R-:W-:Y:S02]  /*1e70*/  ISETP.LT.U32.AND P1, PT, R132.reuse, 0x40, P1 ;  /* 0x000000408400780c */ /* 0x040fe40000f21070 */
[----:B------:R-:W-:Y:S01]  /*1e80*/  ELECT P0, URZ, PT ;  /* 0x0000000000ff782f */ /* 0x000fe20003800000 */
[----:B------:R-:W-:Y:S02]  /*1e90*/  ULEA UR8, UR10, UR14, 0xe ;  /* 0x0000000e0a087291 */ /* 0x000fe4000f8e70ff */
[----:B------:R-:W-:Y:S01]  /*1ea0*/  ULEA UR10, UR10, UR31, 0x6 ;  /* 0x0000001f0a0a7291 */ /* 0x000fe2000f8e30ff */
[----:B------:R-:W-:Y:S01]  /*1eb0*/  ISETP.LT.U32.AND P0, PT, R132, 0x80, P0 ;  /* 0x000000808400780c */ /* 0x000fe20000701070 */
[----:B------:R-:W-:-:S04]  /*1ec0*/  ULOP3.LUT UR19, UR18, 0x3, URZ, 0xc0, !UPT ;  /* 0x0000000312137892 */ /* 0x000fc8000f8ec0ff */
[----:B------:R-:W-:Y:S02]  /*1ed0*/  ULEA UR28, UR19, UR14, 0xe ;  /* 0x0000000e131c7291 */ /* 0x000fe4000f8e70ff */
[----:B------:R-:W-:Y:S01]  /*1ee0*/  VOTEU.ANY UP0, P1 ;  /* 0x0000000000ff7886 */ /* 0x000fe20000800100 */
[----:B------:R-:W-:-:S04]  /*1ef0*/  ULEA UR30, UR19, UR15, 0x6 ;  /* 0x0000000f131e7291 */ /* 0x000fc8000f8e30ff */
[----:B------:R-:W-:Y:S01]  /*1f00*/  @UP0 UIADD3 UR8, UPT, UPT, UR8, 0x10000, URZ ;  /* 0x0001000008080890 */ /* 0x000fe2000fffe0ff */
[----:B------:R3:W-:Y:S01]  /*1f10*/  @!P3 SYNCS.ARRIVE.TRANS64 RZ, [UR14+0x18000], R3 ;  /* 0x01800003ffffb9a7 */ /* 0x0007e2000800000e */
[----:B------:R-:W-:Y:S01]  /*1f20*/  @UP0 UIADD3 UR9, UPT, UPT, UR14, 0x18000, URZ ;  /* 0x000180000e090890 */ /* 0x000fe2000fffe0ff */
[----:B------:R-:W-:Y:S01]  /*1f30*/  VOTEU.ANY UP0, P1 ;  /* 0x0000000000ff7886 */ /* 0x000fe20000800100 */
[----:B------:R-:W-:Y:S01]  /*1f40*/  BAR.SYNC.DEFER_BLOCKING 0x0 ;  /* 0x0000000000007b1d */ /* 0x000fe20000010000 */
[----:B---3--:R-:W-:-:S05]  /*1f50*/  IMAD.U32 R3, R2, -0x80000000, RZ ;  /* 0x8000000002037824 */ /* 0x008fca00078e00ff */
[----:B------:R-:W-:-:S05]  /*1f60*/  VOTEU.ANY UP1, P0 ;  /* 0x0000000000ff7886 */ /* 0x000fca0000020100 */
[----:B------:R-:W-:Y:S01]  /*1f70*/  @UP1 UIADD3 UR29, UPT, UPT, UR14, 0x18000, URZ ;  /* 0x000180000e1d1890 */ /* 0x000fe2000fffe0ff */
[----:B------:R-:W-:Y:S01]  /*1f80*/  VOTEU.ANY UP1, P0 ;  /* 0x0000000000ff7886 */ /* 0x000fe20000020100 */
[----:B------:R3:W-:Y:S01]  /*1f90*/  @UP0 UTMALDG.2D [UR8], [UR6] ;  /* 0x00000008060005b4 */ /* 0x0007e20008008000 */
[----:B------:R-:W-:Y:S01]  /*1fa0*/  UISETP.NE.U32.AND UP0, UPT, UR18, URZ, UPT ;  /* 0x000000ff1200728c */ /* 0x000fe2000bf05070 */
[----:B------:R5:W-:Y:S06]  /*1fb0*/  MEMBAR.ALL.CTA ;  /* 0x0000000000007992 */ /* 0x000bec0000008000 */
[----:B-----5:R-:W5:Y:S02]  /*1fc0*/  FENCE.VIEW.ASYNC.S ;  /* 0x00000000000073c6 */ /* 0x020f640000000000 */
[----:B-----5:R-:W-:Y:S06]  /*1fd0*/  BAR.SYNC.DEFER_BLOCKING 0x0 ;  /* 0x0000000000007b1d */ /* 0x020fec0000010000 */
[----:B------:R3:W-:Y:S02]  /*1fe0*/  @UP1 UTMALDG.2D [UR28], [UR12] ;  /* 0x0000001c0c0015b4 */ /* 0x0007e40008008000 */
[----:B------:R-:W-:Y:S06]  /*1ff0*/  BAR.SYNC.DEFER_BLOCKING 0x0 ;  /* 0x0000000000007b1d */ /* 0x000fec0000010000 */
[----:B------:R-:W5:Y:S02]  /*2000*/  SYNCS.PHASECHK.TRANS64.TRYWAIT P0, [UR14+0x18000], R3 ;  /* 0x01800003ff0075a7 */ /* 0x000f64000800110e */
[----:B---3-5:R-:W-:Y:S05]  /*2010*/  @!P0 BRA `(.L_x_57) ;  /* 0x0000000c00408947 */ /* 0x028fea0003800000 */
.L_x_68:
[----:B------:R-:W-:Y:S05]  /*2020*/  BRA.U UP0, `(.L_x_58) ;  /* 0x0000000100647547 */ /* 0x000fea000b800000 */
[----:B------:R-:W-:Y:S01]  /*2030*/  UMOV UR8, 0x0 ;  /* 0x0000000000087882 */ /* 0x000fe20000000000 */
[----:B------:R-:W-:Y:S01]  /*2040*/  UMOV UR9, 0x8410010 ;  /* 0x0841001000097882 */ /* 0x000fe20000000000 */
[----:B------:R-:W-:Y:S01]  /*2050*/  UMOV UR28, 0x0 ;  /* 0x00000000001c7882 */ /* 0x000fe20000000000 */
[----:B------:R-:W-:Y:S01]  /*2060*/  UMOV UR29, 0x8410010 ;  /* 0x08410010001d7882 */ /* 0x000fe20000000000 */
        /* <DEDUP_REMOVED lines=21> */
.L_x_58:
[----:B------:R-:W-:-:S04]  /*21c0*/  ELECT P0, URZ, PT ;  /* 0x0000000000ff782f */ /* 0x000fc80003800000 */
[----:B------:R-:W-:-:S13]  /*21d0*/  ISETP.LT.U32.AND P0, PT, R132, 0x20, P0 ;  /* 0x000000208400780c */ /* 0x000fda0000701070 */
[----:B------:R-:W-:Y:S01]  /*21e0*/  VOTEU.ANY UP0, P0 ;  /* 0x0000000000ff7886 */ /* 0x000fe20000000100 */
[----:B------:R-:W-:-:S04]  /*21f0*/  VOTEU.ANY UP1, P0 ;  /* 0x0000000000ff7886 */ /* 0x000fc80000020100 */
[----:B---3--:R-:W-:Y:S02]  /*2200*/  @UP0 UMOV UR8, UR4 ;  /* 0x0000000400080c82 */ /* 0x008fe40008000000 */
[----:B------:R3:W-:Y:S01]  /*2210*/  @UP1 UTCBAR [UR8], URZ ;  /* 0x000000ff080013e9 */ /* 0x0007e200080000ff */
[----:B------:R-:W-:Y:S06]  /*2220*/  BAR.SYNC.DEFER_BLOCKING 0x0 ;  /* 0x0000000000007b1d */ /* 0x000fec0000010000 */
[----:B------:R-:W5:Y:S02]  /*2230*/  SYNCS.PHASECHK.TRANS64.TRYWAIT P0, [UR14+0x18010], R3 ;  /* 0x01801003ff0075a7 */ /* 0x000f64000800110e */
[----:B---3-5:R-:W-:Y:S05]  /*2240*/  @!P0 BRA `(.L_x_59) ;  /* 0x0000000800c08947 */ /* 0x028fea0003800000 */
.L_x_69:
[----:B------:R-:W-:Y:S01]  /*2250*/  UIADD3 UR31, UPT, UPT, UR31, 0x80, URZ ;  /* 0x000000801f1f7890 */ /* 0x000fe2000fffe0ff */
[----:B------:R-:W-:-:S03]  /*2260*/  LOP3.LUT R2, R2, 0x1, RZ, 0x3c, !PT ;  /* 0x0000000102027812 */ /* 0x000fc600078e3cff */
[----:B--2---:R-:W-:-:S09]  /*2270*/  UISETP.GE.AND UP0, UPT, UR31, UR33, UPT ;  /* 0x000000211f00728c */ /* 0x004fd2000bf06270 */
[----:B------:R-:W-:Y:S05]  /*2280*/  BRA.U !UP0, `(.L_x_60) ;  /* 0xfffffff908e87547 */ /* 0x000fea000b83ffff */
.L_x_53:
[----:B---3-5:R-:W-:Y:S06]  /*2290*/  BAR.SYNC.DEFER_BLOCKING 0x0 ;  /* 0x0000000000007b1d */ /* 0x028fec0000010000 */
[----:B------:R-:W-:Y:S04]  /*22a0*/  BSSY.RECONVERGENT B4, `(.L_x_61) ;  /* 0x0000004000047945 */ /* 0x000fe80003800200 */
[----:B------:R-:W-:Y:S05]  /*22b0*/  @P3 BRA `(.L_x_62) ;  /* 0x0000000000083947 */ /* 0x000fea0003800000 */
[----:B------:R-:W3:Y:S02]  /*22c0*/  SYNCS.CCTL.IV [UR14+0x18000] ;  /* 0x01800000ff0079b1 */ /* 0x000ee4000800000e */
[----:B---3--:R-:W3:Y:S02]  /*22d0*/  SYNCS.CCTL.IV [UR14+0x18010] ;  /* 0x01801000ff0079b1 */ /* 0x008ee4000800000e */
.L_x_62:
[----:B--2---:R-:W-:Y:S05]  /*22e0*/  BSYNC.RECONVERGENT B4 ;  /* 0x0000000000047941 */ /* 0x004fea0003800200 */
.L_x_61:
[----:B------:R-:W-:Y:S01]  /*22f0*/  ULOP3.LUT UR5, UR18, 0x3, URZ, 0xc0, !UPT ;  /* 0x0000000312057892 */ /* 0x000fe2000f8ec0ff */
[C---:B------:R-:W-:Y:S01]  /*2300*/  IMAD.SHL.U32 R2, R0.reuse, 0x10, RZ ;  /* 0x0000001000027824 */ /* 0x040fe200078e00ff */
[----:B------:R-:W-:Y:S01]  /*2310*/  USHF.L.U32 UR18, UR18, 0x5, URZ ;  /* 0x0000000512127899 */ /* 0x000fe200080006ff */
[C---:B------:R-:W-:Y:S01]  /*2320*/  IMAD.SHL.U32 R3, R0.reuse, 0x100, RZ ;  /* 0x0000010000037824 */ /* 0x040fe200078e00ff */
[----:B------:R-:W-:Y:S01]  /*2330*/  ULEA UR4, UR5, UR32, 0x15 ;  /* 0x0000002005047291 */ /* 0x000fe2000f8ea8ff */
[----:B------:R-:W-:Y:S01]  /*2340*/  IMAD.SHL.U32 R0, R0, 0x80, RZ ;  /* 0x0000008000007824 */ /* 0x000fe200078e00ff */
[----:B------:R-:W-:Y:S02]  /*2350*/  ULOP3.LUT UR18, UR18, 0x80, URZ, 0xc0, !UPT ;  /* 0x0000008012127892 */ /* 0x000fe4000f8ec0ff */
[----:B------:R-:W-:Y:S02]  /*2360*/  LOP3.LUT R3, R2, 0x8070, R3, 0xc8, !PT ;  /* 0x0000807002037812 */ /* 0x000fe400078ec803 */
[----:B------:R-:W-:Y:S01]  /*2370*/  ELECT P0, URZ, PT ;  /* 0x0000000000ff782f */ /* 0x000fe20003800000 */
[----:B------:R-:W-:Y:S01]  /*2380*/  UIADD3 UR4, UPT, UPT, UR4, UR18, URZ ;  /* 0x0000001204047290 */ /* 0x000fe2000fffe0ff */
[----:B------:R-:W-:Y:S01]  /*2390*/  LOP3.LUT R0, R3, 0x3f80, R0, 0xf8, !PT ;  /* 0x00003f8003007812 */ /* 0x000fe200078ef800 */
[----:B------:R-:W-:Y:S01]  /*23a0*/  UMOV UR6, UR11 ;  /* 0x0000000b00067c82 */ /* 0x000fe20008000000 */
[----:B------:R-:W-:-:S02]  /*23b0*/  ISETP.LT.U32.AND P0, PT, R132, 0x80, P0 ;  /* 0x000000808400780c */ /* 0x000fc40000701070 */
[C---:B------:R-:W-:Y:S02]  /*23c0*/  LOP3.LUT R2, R0.reuse, 0x10, RZ, 0x3c, !PT ;  /* 0x0000001000027812 */ /* 0x040fe400078e3cff */
[----:B------:R-:W-:Y:S02]  /*23d0*/  LOP3.LUT R3, R0, 0x20, RZ, 0x3c, !PT ;  /* 0x0000002000037812 */ /* 0x000fe400078e3cff */
[----:B----4-:R-:W2:Y:S01]  /*23e0*/  LDTM.x128 R4, tmem[UR4] ;  /* 0x00000004000479ee */ /* 0x010ea200083c0000 */
[----:B------:R-:W-:Y:S01]  /*23f0*/  NOP ;  /* 0x0000000000007918 */ /* 0x000fe20000000000 */
[----:B------:R-:W-:Y:S02]  /*2400*/  ULEA UR4, UR5, UR14, 0xe ;  /* 0x0000000e05047291 */ /* 0x000fe4000f8e70ff */
[----:B------:R-:W-:-:S03]  /*2410*/  ULEA UR5, UR5, UR15, 0x6 ;  /* 0x0000000f05057291 */ /* 0x000fc6000f8e30ff */
[----:B--2---:R-:W-:Y:S01]  /*2420*/  VOTEU.ANY UP1, P0 ;  /* 0x0000000000ff7886 */ /* 0x004fe20000020100 */
[----:B------:R-:W-:Y:S01]  /*2430*/  VOTEU.ANY UP0, P0 ;  /* 0x0000000000ff7886 */ /* 0x000fe20000000100 */
[----:B------:R-:W-:Y:S02]  /*2440*/  F2FP.F16.F32.PACK_AB R4, R5, R4 ;  /* 0x000000040504723e */ /* 0x000fe400000000ff */
[----:B------:R-:W-:Y:S02]  /*2450*/  F2FP.F16.F32.PACK_AB R68, R69, R68 ;  /* 0x000000444544723e */ /* 0x000fe400000000ff */
[----:B------:R-:W-:Y:S02]  /*2460*/  F2FP.F16.F32.PACK_AB R5, R7, R6 ;  /* 0x000000060705723e */ /* 0x000fe400000000ff */
[----:B------:R-:W-:Y:S02]  /*2470*/  F2FP.F16.F32.PACK_AB R12, R13, R12 ;  /* 0x0000000c0d0c723e */ /* 0x000fe400000000ff */
[----:B------:R-:W-:-:S02]  /*2480*/  F2FP.F16.F32.PACK_AB R69, R71, R70 ;  /* 0x000000464745723e */ /* 0x000fc400000000ff */
[----:B------:R-:W-:Y:S02]  /*2490*/  F2FP.F16.F32.PACK_AB R76, R77, R76 ;  /* 0x0000004c4d4c723e */ /* 0x000fe400000000ff */
[----:B------:R-:W-:Y:S02]  /*24a0*/  F2FP.F16.F32.PACK_AB R6, R9, R8 ;  /* 0x000000080906723e */ /* 0x000fe400000000ff */
[----:B------:R-:W-:Y:S02]  /*24b0*/  F2FP.F16.F32.PACK_AB R7, R11, R10 ;  /* 0x0000000a0b07723e */ /* 0x000fe400000000ff */
[----:B------:R-:W-:Y:S02]  /*24c0*/  F2FP.F16.F32.PACK_AB R13, R15, R14 ;  /* 0x0000000e0f0d723e */ /* 0x000fe400000000ff */
[----:B------:R-:W-:Y:S01]  /*24d0*/  F2FP.F16.F32.PACK_AB R20, R21, R20 ;  /* 0x000000141514723e */ /* 0x000fe200000000ff */
[----:B---3--:R2:W-:Y:S01]  /*24e0*/  STS.128 [R0+UR14], R4 ;  /* 0x0000000400007988 */ /* 0x0085e20008000c0e */
[----:B------:R-:W-:-:S02]  /*24f0*/  F2FP.F16.F32.PACK_AB R70, R73, R72 ;  /* 0x000000484946723e */ /* 0x000fc400000000ff */
[----:B------:R-:W-:Y:S02]  /*2500*/  F2FP.F16.F32.PACK_AB R71, R75, R74 ;  /* 0x0000004a4b47723e */ /* 0x000fe400000000ff */
[----:B------:R-:W-:Y:S02]  /*2510*/  F2FP.F16.F32.PACK_AB R77, R79, R78 ;  /* 0x0000004e4f4d723e */ /* 0x000fe400000000ff */
[----:B------:R-:W-:Y:S01]  /*2520*/  F2FP.F16.F32.PACK_AB R84, R85, R84 ;  /* 0x000000545554723e */ /* 0x000fe200000000ff */
[----:B------:R3:W-:Y:S01]  /*2530*/  STS.128 [R0+UR14+0x4000], R68 ;  /* 0x0040004400007988 */ /* 0x0007e20008000c0e */
[----:B------:R-:W-:Y:S02]  /*2540*/  F2FP.F16.F32.PACK_AB R14, R17, R16 ;  /* 0x00000010110e723e */ /* 0x000fe400000000ff */
[----:B------:R-:W-:Y:S02]  /*2550*/  F2FP.F16.F32.PACK_AB R15, R19, R18 ;  /* 0x00000012130f723e */ /* 0x000fe400000000ff */
[----:B------:R-:W-:-:S02]  /*2560*/  F2FP.F16.F32.PACK_AB R21, R23, R22 ;  /* 0x000000161715723e */ /* 0x000fc400000000ff */
[----:B------:R-:W-:Y:S01]  /*2570*/  F2FP.F16.F32.PACK_AB R28, R29, R28 ;  /* 0x0000001c1d1c723e */ /* 0x000fe200000000ff */
[----:B------:R4:W-:Y:S01]  /*2580*/  STS.128 [R2+UR14], R12 ;  /* 0x0000000c02007988 */ /* 0x0009e20008000c0e */
[----:B------:R-:W-:Y:S02]  /*2590*/  F2FP.F16.F32.PACK_AB R78, R81, R80 ;  /* 0x00000050514e723e */ /* 0x000fe400000000ff */
[----:B------:R-:W-:Y:S02]  /*25a0*/  F2FP.F16.F32.PACK_AB R79, R83, R82 ;  /* 0x00000052534f723e */ /* 0x000fe400000000ff */
[----:B------:R-:W-:Y:S02]  /*25b0*/  F2FP.F16.F32.PACK_AB R85, R87, R86 ;  /* 0x000000565755723e */ /* 0x000fe400000000ff */
[----:B------:R-:W-:Y:S01]  /*25c0*/  F2FP.F16.F32.PACK_AB R92, R93, R92 ;  /* 0x0000005c5d5c723e */ /* 0x000fe200000000ff */
[----:B------:R4:W-:Y:S01]  /*25d0*/  STS.128 [R2+UR14+0x4000], R76 ;  /* 0x0040004c02007988 */ /* 0x0009e20008000c0e */
[----:B------:R-:W-:-:S02]  /*25e0*/  F2FP.F16.F32.PACK_AB R22, R25, R24 ;  /* 0x000000181916723e */ /* 0x000fc400000000ff */
[----:B------:R-:W-:Y:S02]  /*25f0*/  F2FP.F16.F32.PACK_AB R23, R27, R26 ;  /* 0x0000001a1b17723e */ /* 0x000fe400000000ff */
[----:B------:R-:W-:Y:S02]  /*2600*/  F2FP.F16.F32.PACK_AB R29, R31, R30 ;  /* 0x0000001e1f1d723e */ /* 0x000fe400000000ff */
[----:B------:R-:W-:Y:S01]  /*2610*/  F2FP.F16.F32.PACK_AB R36, R37, R36 ;  /* 0x000000242524723e */ /* 0x000fe200000000ff */
[----:B------:R4:W-:Y:S01]  /*2620*/  STS.128 [R3+UR14], R20 ;  /* 0x0000001403007988 */ /* 0x0009e20008000c0e */
[----:B------:R-:W-:Y:S02]  /*2630*/  F2FP.F16.F32.PACK_AB R86, R89, R88 ;  /* 0x000000585956723e */ /* 0x000fe400000000ff */
[----:B------:R-:W-:Y:S02]  /*2640*/  F2FP.F16.F32.PACK_AB R87, R91, R90 ;  /* 0x0000005a5b57723e */ /* 0x000fe400000000ff */
[----:B------:R-:W-:-:S02]  /*2650*/  F2FP.F16.F32.PACK_AB R93, R95, R94 ;  /* 0x0000005e5f5d723e */ /* 0x000fc400000000ff */
[----:B------:R-:W-:Y:S01]  /*2660*/  F2FP.F16.F32.PACK_AB R100, R101, R100 ;  /* 0x000000646564723e */ /* 0x000fe200000000ff */
[----:B------:R4:W-:Y:S01]  /*2670*/  STS.128 [R3+UR14+0x4000], R84 ;  /* 0x0040005403007988 */ /* 0x0009e20008000c0e */
        /* <DEDUP_REMOVED lines=8> */
[----:B------:R-:W-:Y:S02]  /*2700*/  LOP3.LUT R8, R0, 0x30, RZ, 0x3c, !PT ;  /* 0x0000003000087812 */ /* 0x000fe400078e3cff */
[----:B------:R-:W-:Y:S02]  /*2710*/  F2FP.F16.F32.PACK_AB R38, R41, R40 ;  /* 0x000000282926723e */ /* 0x000fe400000000ff */
[----:B------:R-:W-:Y:S01]  /*2720*/  F2FP.F16.F32.PACK_AB R39, R43, R42 ;  /* 0x0000002a2b27723e */ /* 0x000fe200000000ff */
[----:B------:R4:W-:Y:S01]  /*2730*/  STS.128 [R8+UR14], R28 ;  /* 0x0000001c08007988 */ /* 0x0009e20008000c0e */
[----:B------:R-:W-:-:S02]  /*2740*/  F2FP.F16.F32.PACK_AB R45, R47, R46 ;  /* 0x0000002e2f2d723e */ /* 0x000fc400000000ff */
[----:B------:R-:W-:Y:S01]  /*2750*/  F2FP.F16.F32.PACK_AB R52, R53, R52 ;  /* 0x000000343534723e */ /* 0x000fe200000000ff */
[----:B------:R4:W-:Y:S01]  /*2760*/  STS.128 [R8+UR14+0x4000], R92 ;  /* 0x0040005c08007988 */ /* 0x0009e20008000c0e */
[----:B------:R-:W-:Y:S02]  /*2770*/  F2FP.F16.F32.PACK_AB R102, R105, R104 ;  /* 0x000000686966723e */ /* 0x000fe400000000ff */
[----:B------:R-:W-:Y:S02]  /*2780*/  F2FP.F16.F32.PACK_AB R103, R107, R106 ;  /* 0x0000006a6b67723e */ /* 0x000fe400000000ff */
[----:B------:R-:W-:Y:S02]  /*2790*/  F2FP.F16.F32.PACK_AB R109, R111, R110 ;  /* 0x0000006e6f6d723e */ /* 0x000fe400000000ff */
[----:B------:R-:W-:Y:S02]  /*27a0*/  F2FP.F16.F32.PACK_AB R116, R117, R116 ;  /* 0x000000747574723e */ /* 0x000fe400000000ff */
[----:B------:R-:W-:-:S02]  /*27b0*/  LOP3.LUT R9, R0, 0x40, RZ, 0x3c, !PT ;  /* 0x0000004000097812 */ /* 0x000fc400078e3cff */
[----:B------:R-:W-:Y:S02]  /*27c0*/  F2FP.F16.F32.PACK_AB R46, R49, R48 ;  /* 0x00000030312e723e */ /* 0x000fe400000000ff */
[----:B------:R-:W-:Y:S01]  /*27d0*/  F2FP.F16.F32.PACK_AB R47, R51, R50 ;  /* 0x00000032332f723e */ /* 0x000fe200000000ff */
[----:B------:R4:W-:Y:S01]  /*27e0*/  STS.128 [R9+UR14], R36 ;  /* 0x0000002409007988 */ /* 0x0009e20008000c0e */
[----:B------:R-:W-:Y:S02]  /*27f0*/  F2FP.F16.F32.PACK_AB R53, R55, R54 ;  /* 0x000000363735723e */ /* 0x000fe400000000ff */
[----:B------:R-:W-:Y:S01]  /*2800*/  F2FP.F16.F32.PACK_AB R60, R61, R60 ;  /* 0x0000003c3d3c723e */ /* 0x000fe200000000ff */
[----:B------:R4:W-:Y:S01]  /*2810*/  STS.128 [R9+UR14+0x4000], R100 ;  /* 0x0040006409007988 */ /* 0x0009e20008000c0e */
[----:B------:R-:W-:Y:S02]  /*2820*/  F2FP.F16.F32.PACK_AB R110, R113, R112 ;  /* 0x00000070716e723e */ /* 0x000fe400000000ff */
[----:B------:R-:W-:-:S02]  /*2830*/  F2FP.F16.F32.PACK_AB R111, R115, R114 ;  /* 0x00000072736f723e */ /* 0x000fc400000000ff */
        /* <DEDUP_REMOVED lines=11> */
[----:B--2---:R-:W-:Y:S02]  /*28f0*/  LOP3.LUT R4, R0, 0x60, RZ, 0x3c, !PT ;  /* 0x0000006000047812 */ /* 0x004fe400078e3cff */
[----:B------:R-:W-:Y:S02]  /*2900*/  F2FP.F16.F32.PACK_AB R62, R65, R64 ;  /* 0x00000040413e723e */ /* 0x000fe400000000ff */
[----:B------:R-:W-:Y:S01]  /*2910*/  F2FP.F16.F32.PACK_AB R63, R67, R66 ;  /* 0x00000042433f723e */ /* 0x000fe200000000ff */
[----:B------:R4:W-:Y:S01]  /*2920*/  STS.128 [R4+UR14], R52 ;  /* 0x0000003404007988 */ /* 0x0009e20008000c0e */
[----:B------:R-:W-:-:S02]  /*2930*/  F2FP.F16.F32.PACK_AB R126, R129, R128 ;  /* 0x00000080817e723e */ /* 0x000fc400000000ff */
[----:B------:R-:W-:Y:S01]  /*2940*/  F2FP.F16.F32.PACK_AB R127, R131, R130 ;  /* 0x00000082837f723e */ /* 0x000fe200000000ff */
[----:B------:R4:W-:Y:S01]  /*2950*/  STS.128 [R4+UR14+0x4000], R116 ;  /* 0x0040007404007988 */ /* 0x0009e20008000c0e */
[----:B---3--:R-:W-:-:S05]  /*2960*/  LOP3.LUT R0, R0, 0x70, RZ, 0x3c, !PT ;  /* 0x0000007000007812 */ /* 0x008fca00078e3cff */
[----:B------:R4:W-:Y:S04]  /*2970*/  STS.128 [R0+UR14], R60 ;  /* 0x0000003c00007988 */ /* 0x0009e80008000c0e */
[----:B------:R4:W-:Y:S01]  /*2980*/  STS.128 [R0+UR14+0x4000], R124 ;  /* 0x0040007c00007988 */ /* 0x0009e20008000c0e */
[----:B------:R2:W-:Y:S06]  /*2990*/  MEMBAR.ALL.CTA ;  /* 0x0000000000007992 */ /* 0x0005ec0000008000 */
[----:B--2---:R-:W2:Y:S02]  /*29a0*/  FENCE.VIEW.ASYNC.S ;  /* 0x00000000000073c6 */ /* 0x004ea40000000000 */
[----:B--2---:R-:W-:Y:S06]  /*29b0*/  BAR.SYNC.DEFER_BLOCKING 0x0 ;  /* 0x0000000000007b1d */ /* 0x004fec0000010000 */
[----:B------:R4:W-:Y:S01]  /*29c0*/  @UP1 UTMASTG.2D [UR4], [UR16] ;  /* 0x00000004100013b5 */ /* 0x0009e20008008000 */
[----:B------:R0:W-:Y:S01]  /*29d0*/  UTMACMDFLUSH ;  /* 0x00000000000079b7 */ /* 0x0001e20000000000 */
[----:B------:R-:W-:-:S04]  /*29e0*/  DEPBAR.LE SB0, 0x0 ;  /* 0x000080000000791a */ /* 0x000fc80000000000 */
[----:B------:R-:W-:Y:S08]  /*29f0*/  BAR.SYNC.DEFER_BLOCKING 0x0 ;  /* 0x0000000000007b1d */ /* 0x000ff00000010000 */
[----:B------:R-:W-:Y:S06]  /*2a00*/  BAR.SYNC.DEFER_BLOCKING 0x0 ;  /* 0x0000000000007b1d */ /* 0x000fec0000010000 */
[----:B----4-:R-:W-:Y:S05]  /*2a10*/  @P2 BRA `(.L_x_63) ;  /* 0x0000000000a02947 */ /* 0x010fea0003800000 */
[----:B------:R-:W2:Y:S01]  /*2a20*/  S2UR UR5, SR_CgaCtaId ;  /* 0x00000000000579c3 */ /* 0x000ea20000008800 */
[----:B------:R-:W-:Y:S01]  /*2a30*/  NOP ;  /* 0x0000000000007918 */ /* 0x000fe20000000000 */
[----:B------:R-:W-:Y:S01]  /*2a40*/  UMOV UR4, 0x50 ;  /* 0x0000005000047882 */ /* 0x000fe20000000000 */
[----:B------:R-:W-:Y:S02]  /*2a50*/  IMAD.U32 R0, RZ, RZ, UR32 ;  /* 0x00000020ff007e24 */ /* 0x000fe4000f8e00ff */
[----:B------:R-:W-:Y:S02]  /*2a60*/  IMAD.MOV.U32 R3, RZ, RZ, 0xff ;  /* 0x000000ffff037424 */ /* 0x000fe400078e00ff */
[----:B------:R-:W-:Y:S01]  /*2a70*/  IMAD.MOV.U32 R7, RZ, RZ, 0x1 ;  /* 0x00000001ff077424 */ /* 0x000fe200078e00ff */
[----:B------:R-:W-:-:S04]  /*2a80*/  LOP3.LUT R0, R0, 0xffff, RZ, 0xc0, !PT ;  /* 0x0000ffff00007812 */ /* 0x000fc800078ec0ff */
[----:B------:R-:W-:-:S05]  /*2a90*/  SHF.R.U32.HI R0, RZ, 0x5, R0 ;  /* 0x00000005ff007819 */ /* 0x000fca0000011600 */
[----:B------:R-:W-:Y:S01]  /*2aa0*/  VIADD R2, R0, 0x10 ;  /* 0x0000001000027836 */ /* 0x000fe20000000000 */
[----:B------:R-:W-:Y:S01]  /*2ab0*/  SHF.L.U32 R0, R3, R0, RZ ;  /* 0x0000000003007219 */ /* 0x000fe200000006ff */
[----:B--2---:R-:W-:-:S03]  /*2ac0*/  ULEA UR6, UR5, UR4, 0x18 ;  /* 0x0000000405067291 */ /* 0x004fc6000f8ec0ff */
[----:B------:R-:W-:-:S04]  /*2ad0*/  SHF.L.U32 R3, R7, R2, RZ ;  /* 0x0000000207037219 */ /* 0x000fc800000006ff */
[----:B------:R-:W-:Y:S02]  /*2ae0*/  LOP3.LUT R0, R3, R0, RZ, 0xfc, !PT ;  /* 0x0000000003007212 */ /* 0x000fe400078efcff */
[----:B------:R-:W2:Y:S02]  /*2af0*/  LDS R5, [UR6] ;  /* 0x00000006ff057984 */ /* 0x000ea40008000800 */
[C---:B------:R-:W-:Y:S02]  /*2b00*/  LOP3.LUT R2, R0.reuse, 0xffff, RZ, 0xc0, !PT ;  /* 0x0000ffff00027812 */ /* 0x040fe400078ec0ff */
[----:B--2---:R-:W-:-:S04]  /*2b10*/  LOP3.LUT R3, R0, 0xffff, R5, 0x80, !PT ;  /* 0x0000ffff00037812 */ /* 0x004fc800078e8005 */
[----:B------:R-:W-:-:S13]  /*2b20*/  ISETP.NE.AND P0, PT, R3, R2, PT ;  /* 0x000000020300720c */ /* 0x000fda0003f05270 */
[----:B------:R-:W-:Y:S05]  /*2b30*/  @P0 BRA `(.L_x_64) ;  /* 0x0000000000500947 */ /* 0x000fea0003800000 */
[----:B------:R-:W-:Y:S02]  /*2b40*/  SHF.R.U32.HI R5, RZ, 0x10, R5 ;  /* 0x00000010ff057819 */ /* 0x000fe40000011605 */
[----:B------:R-:W-:-:S04]  /*2b50*/  SHF.R.U32.HI R2, RZ, 0x10, R0 ;  /* 0x00000010ff027819 */ /* 0x000fc80000011600 */
[----:B------:R-:W-:-:S04]  /*2b60*/  LOP3.LUT R5, R5, R2, RZ, 0xc0, !PT ;  /* 0x0000000205057212 */ /* 0x000fc800078ec0ff */
[----:B------:R-:W-:-:S13]  /*2b70*/  ISETP.NE.AND P0, PT, R5, R2, PT ;  /* 0x000000020500720c */ /* 0x000fda0003f05270 */
[----:B------:R-:W-:Y:S05]  /*2b80*/  @P0 BRA `(.L_x_65) ;  /* 0x0000000000300947 */ /* 0x000fea0003800000 */
[----:B------:R-:W-:Y:S01]  /*2b90*/  R2UR UR4, R0 ;  /* 0x00000000000472ca */ /* 0x000fe200000e0000 */
[----:B------:R-:W-:Y:S01]  /*2ba0*/  VOTEU.ANY UR5, UPT, PT ;  /* 0x0000000000057886 */ /* 0x000fe200038e0100 */
[----:B------:R-:W2:Y:S01]  /*2bb0*/  S2R R0, SR_LANEID ;  /* 0x0000000000007919 */ /* 0x000ea20000000000 */
[----:B------:R-:W-:-:S10]  /*2bc0*/  UFLO.U32 UR5, UR5 ;  /* 0x00000005000572bd */ /* 0x000fd400080e0000 */
[----:B------:R-:W-:-:S06]  /*2bd0*/  ULOP3.LUT UR4, URZ, UR4, URZ, 0x33, !UPT ;  /* 0x00000004ff047292 */ /* 0x000fcc000f8e33ff */
[----:B------:R-:W-:-:S04]  /*2be0*/  IMAD.U32 R2, RZ, RZ, UR4 ;  /* 0x00000004ff027e24 */ /* 0x000fc8000f8e00ff */
[----:B------:R-:W3:Y:S02]  /*2bf0*/  REDUX UR7, R2 ;  /* 0x00000000020773c4 */ /* 0x000ee40000000000 */
[----:B------:R4:W-:Y:S01]  /*2c00*/  UTCATOMSWS.AND URZ, UR4 ;  /* 0x0000000400ff79e3 */ /* 0x0009e20008000000 */
[----:B--2---:R-:W-:Y:S01]  /*2c10*/  ISETP.EQ.U32.AND P0, PT, R0, UR5, PT ;  /* 0x0000000500007c0c */ /* 0x004fe2000bf02070 */
[----:B---3--:R-:W-:-:S12]  /*2c20*/  IMAD.U32 R0, RZ, RZ, UR7 ;  /* 0x00000007ff007e24 */ /* 0x008fd8000f8e00ff */
[----:B------:R4:W-:Y:S01]  /*2c30*/  @P0 ATOMS.AND RZ, [UR6], R0 ;  /* 0x00000000ffff098c */ /* 0x0009e2000a800006 */
[----:B------:R-:W-:Y:S05]  /*2c40*/  BRA `(.L_x_63) ;  /* 0x0000000000147947 */ /* 0x000fea0003800000 */
.L_x_65:
[----:B------:R-:W-:-:S07]  /*2c50*/  MOV R2, 0x2c70 ;  /* 0x00002c7000027802 */ /* 0x000fce0000000f00 */
[----:B-1----:R-:W-:Y:S05]  /*2c60*/  CALL.REL.NOINC `($__internal_0_$__cuda_sm10x_tcgen05_guardrail_trap_col_being_dealloced_not_returned_by_alloc) ;  /* 0x0000000000447944 */ /* 0x002fea0003c00000 */
[----:B------:R-:W-:Y:S05]  /*2c70*/  BRA `(.L_x_63) ;  /* 0x0000000000087947 */ /* 0x000fea0003800000 */
.L_x_64:
[----:B------:R-:W-:-:S07]  /*2c80*/  MOV R2, 0x2ca0 ;  /* 0x00002ca000027802 */ /* 0x000fce0000000f00 */
[----:B-1----:R-:W-:Y:S05]  /*2c90*/  CALL.REL.NOINC `($__internal_2_$__cuda_sm10x_tcgen05_guardrail_trap_unallocated_columns_being_dealloced) ;  /* 0x0000000000507944 */ /* 0x002fea0003c00000 */
.L_x_63:
[----:B------:R-:W-:Y:S01]  /*2ca0*/  NOP ;  /* 0x0000000000007918 */ /* 0x000fe20000000000 */
[----:B----4-:R-:W-:Y:S05]  /*2cb0*/  EXIT ;  /* 0x000000000000794d */ /* 0x010fea0003800000 */
.L_x_54:
[----:B------:R-:W2:Y:S02]  /*2cc0*/  SYNCS.PHASECHK.TRANS64.TRYWAIT P0, [UR14+0x18000], RZ ;  /* 0x018000ffff0075a7 */ /* 0x000ea4000800110e */
[----:B--2---:R-:W-:Y:S05]  /*2cd0*/  @!P0 BRA `(.L_x_54) ;  /* 0xfffffffc00f88947 */ /* 0x004fea000383ffff */
[----:B------:R-:W-:Y:S05]  /*2ce0*/  BRA `(.L_x_66) ;  /* 0xffffffec00a87947 */ /* 0x000fea000383ffff */
.L_x_56:
[----:B------:R-:W2:Y:S02]  /*2cf0*/  SYNCS.PHASECHK.TRANS64.TRYWAIT P1, [UR14+0x18010], RZ ;  /* 0x018010ffff0075a7 */ /* 0x000ea4000802110e */
[----:B--2---:R-:W-:Y:S05]  /*2d00*/  @!P1 BRA `(.L_x_56) ;  /* 0xfffffffc00f89947 */ /* 0x004fea000383ffff */
[----:B------:R-:W-:Y:S05]  /*2d10*/  BRA `(.L_x_67) ;  /* 0xfffffff000347947 */ /* 0x000fea000383ffff */
.L_x_57:
[----:B------:R-:W3:Y:S02]  /*2d20*/  SYNCS.PHASECHK.TRANS64.TRYWAIT P0, [UR14+0x18000], R3 ;  /* 0x01800003ff0075a7 */ /* 0x000ee4000800110e */
[----:B---3--:R-:W-:Y:S05]  /*2d30*/  @!P0 BRA `(.L_x_57) ;  /* 0xfffffffc00f88947 */ /* 0x008fea000383ffff */
[----:B------:R-:W-:Y:S05]  /*2d40*/  BRA `(.L_x_68) ;  /* 0xfffffff000b47947 */ /* 0x000fea000383ffff */
.L_x_59:
[----:B------:R-:W3:Y:S02]  /*2d50*/  SYNCS.PHASECHK.TRANS64.TRYWAIT P0, [UR14+0x18010], R3 ;  /* 0x01801003ff0075a7 */ /* 0x000ee4000800110e */
[----:B---3--:R-:W-:Y:S05]  /*2d60*/  @!P0 BRA `(.L_x_59) ;  /* 0xfffffffc00f88947 */ /* 0x008fea000383ffff */
[----:B------:R-:W-:Y:S05]  /*2d70*/  BRA `(.L_x_69) ;  /* 0xfffffff400347947 */ /* 0x000fea000383ffff */
        .weak           $__internal_0_$__cuda_sm10x_tcgen05_guardrail_trap_col_being_dealloced_not_returned_by_alloc
        .type           $__internal_0_$__cuda_sm10x_tcgen05_guardrail_trap_col_being_dealloced_not_returned_by_alloc,@function
        .size           $__internal_0_$__cuda_sm10x_tcgen05_guardrail_trap_col_being_dealloced_not_returned_by_alloc,($__internal_1_$__cuda_sm10x_tcgen05_guardrail_trap_phase_invalid_during_alloc - $__internal_0_$__cuda_sm10x_tcgen05_guardrail_trap_col_being_dealloced_not_returned_by_alloc)
$__internal_0_$__cuda_sm10x_tcgen05_guardrail_trap_col_being_dealloced_not_returned_by_alloc:
[----:B------:R-:W-:Y:S05]  /*2d80*/  BPT.TRAP 0x1 ;  /* 0x000000040000795c */ /* 0x000fea0000300000 */
[----:B------:R-:W-:-:S04]  /*2d90*/  IMAD.MOV.U32 R3, RZ, RZ, 0x0 ;  /* 0x00000000ff037424 */ /* 0x000fc800078e00ff */
[----:B------:R-:W-:Y:S05]  /*2da0*/  RET.REL.NODEC R2 `(gluon_tcgen05) ;  /* 0xffffffd002947950 */ /* 0x000fea0003c3ffff */
        .weak           $__internal_1_$__cuda_sm10x_tcgen05_guardrail_trap_phase_invalid_during_alloc
        .type           $__internal_1_$__cuda_sm10x_tcgen05_guardrail_trap_phase_invalid_during_alloc,@function
        .size           $__internal_1_$__cuda_sm10x_tcgen05_guardrail_trap_phase_invalid_during_alloc,($__internal_2_$__cuda_sm10x_tcgen05_guardrail_trap_unallocated_columns_being_dealloced - $__internal_1_$__cuda_sm10x_tcgen05_guardrail_trap_phase_invalid_during_alloc)
$__internal_1_$__cuda_sm10x_tcgen05_guardrail_trap_phase_invalid_during_alloc:
[----:B------:R-:W-:Y:S05]  /*2db0*/  BPT.TRAP 0x1 ;  /* 0x000000040000795c */ /* 0x000fea0000300000 */
[----:B------:R-:W-:-:S04]  /*2dc0*/  IMAD.MOV.U32 R3, RZ, RZ, 0x0 ;  /* 0x00000000ff037424 */ /* 0x000fc800078e00ff */
[----:B------:R-:W-:Y:S05]  /*2dd0*/  RET.REL.NODEC R2 `(gluon_tcgen05) ;  /* 0xffffffd002887950 */ /* 0x000fea0003c3ffff */
        .weak           $__internal_2_$__cuda_sm10x_tcgen05_guardrail_trap_unallocated_columns_being_dealloced
        .type           $__internal_2_$__cuda_sm10x_tcgen05_guardrail_trap_unallocated_columns_being_dealloced,@function
        .size           $__internal_2_$__cuda_sm10x_tcgen05_guardrail_trap_unallocated_columns_being_dealloced,(.L_x_73 - $__internal_2_$__cuda_sm10x_tcgen05_guardrail_trap_unallocated_columns_being_dealloced)
$__internal_2_$__cuda_sm10x_tcgen05_guardrail_trap_unallocated_columns_being_dealloced:
[----:B------:R-:W-:Y:S05]  /*2de0*/  BPT.TRAP 0x1 ;  /* 0x000000040000795c */ /* 0x000fea0000300000 */
[----:B------:R-:W-:-:S04]  /*2df0*/  IMAD.MOV.U32 R3, RZ, RZ, 0x0 ;  /* 0x00000000ff037424 */ /* 0x000fc800078e00ff */
[----:B------:R-:W-:Y:S05]  /*2e00*/  RET.REL.NODEC R2 `(gluon_tcgen05) ;  /* 0xffffffd0027c7950 */ /* 0x000fea0003c3ffff */
.L_x_70:
[----:B------:R-:W-:-:S00]  /*2e10*/  BRA `(.L_x_70) ;  /* 0xfffffffc00fc7947 */ /* 0x000fc0000383ffff */
[----:B------:R-:W-:-:S00]  /*2e20*/  NOP ;  /* 0x0000000000007918 */ /* 0x000fc00000000000 */
        /* <DEDUP_REMOVED lines=13> */
.L_x_73:


//--------------------- .nv.shared.gluon_tcgen05  --------------------------
	.section	.nv.shared.gluon_tcgen05,"aw",@nobits
	.sectionflags	@""
	.align	16
	.zero		1024


//--------------------- .nv.shared.reserved.0     --------------------------
	.section	.nv.shared.reserved.0,"aw",@nobits
	.align	8
	.weak		__nv_reservedSMEM_offset_0_alias
	.size		__nv_reservedSMEM_offset_0_alias, 0, 64
	.other		__nv_reservedSMEM_offset_0_alias,@"STO_CUDA_RESERVED_SHARED STV_DEFAULT"
__nv_reservedSMEM_offset_0_alias:
	.zero		0
.nv.shared.reserved.0:
	.zero		64
	.weak		__nv_reservedSMEM_allocation_phase
	.type		__nv_reservedSMEM_allocation_phase,@object
	.size		__nv_reservedSMEM_allocation_phase,(.L_0 - __nv_reservedSMEM_allocation_phase)
__nv_reservedSMEM_allocation_phase:
	.zero		1
.L_0:
	.zero		7
	.weak		__nv_reservedSMEM_devtool_atexit_pc
	.type		__nv_reservedSMEM_devtool_atexit_pc,@object
	.size		__nv_reservedSMEM_devtool_atexit_pc,(__nv_reservedSMEM_allocation_mask - __nv_reservedSMEM_devtool_atexit_pc)
__nv_reservedSMEM_devtool_atexit_pc:
	.zero		8
	.weak		__nv_reservedSMEM_allocation_mask
	.type		__nv_reservedSMEM_allocation_mask,@object
	.size		__nv_reservedSMEM_allocation_mask,(.L_2 - __nv_reservedSMEM_allocation_mask)
__nv_reservedSMEM_allocation_mask:
	.zero		4
.L_2:


//--------------------- .nv.constant0.gluon_tcgen05 --------------------------
	.section	.nv.constant0.gluon_tcgen05,"a",@progbits
	.sectionflags	@""
	.align	4
.nv.constant0.gluon_tcgen05:
	.zero		976


//--------------------- SYMBOLS --------------------------

	.type		.nv.reservedSmem.offset0,@object
	.size		.nv.reservedSmem.offset0,0x4
	.type		.nv.reservedSmem.cap,@object
	.size		.nv.reservedSmem.cap,0x4
